	.headerflags	@"EF_CUDA_TEXMODE_UNIFIED EF_CUDA_64BIT_ADDRESS EF_CUDA_ACCELERATORS EF_CUDA_SM90 EF_CUDA_VIRTUAL_SM(EF_CUDA_SM90)"
	.elftype	@"ET_EXEC"


//--------------------- .nv.info                  --------------------------
	.section	.nv.info,"",@"SHT_CUDA_INFO"
	.align	4


	//----- nvinfo : EIATTR_REGCOUNT
	.align		4
        /*0000*/ 	.byte	0x04, 0x2f
        /*0002*/ 	.short	(.L_1 - .L_0)
	.align		4
.L_0:
        /*0004*/ 	.word	index@(triton_mm)
        /*0008*/ 	.word	0x00000046


	//----- nvinfo : EIATTR_MIN_STACK_SIZE
	.align		4
.L_1:
        /*000c*/ 	.byte	0x04, 0x12
        /*000e*/ 	.short	(.L_3 - .L_2)
	.align		4
.L_2:
        /*0010*/ 	.word	index@(triton_mm)
        /*0014*/ 	.word	0x00000000


	//----- nvinfo : EIATTR_FRAME_SIZE
	.align		4
.L_3:
        /*0018*/ 	.byte	0x04, 0x11
        /*001a*/ 	.short	(.L_5 - .L_4)
	.align		4
.L_4:
        /*001c*/ 	.word	index@(triton_mm)
        /*0020*/ 	.word	0x00000000


	//----- nvinfo : EIATTR_MIN_STACK_SIZE
	.align		4
.L_5:
        /*0024*/ 	.byte	0x04, 0x12
        /*0026*/ 	.short	(.L_7 - .L_6)
	.align		4
.L_6:
        /*0028*/ 	.word	index@(triton_mm)
        /*002c*/ 	.word	0x00000000
.L_7:


//--------------------- .nv.info.triton_mm        --------------------------
	.section	.nv.info.triton_mm,"",@"SHT_CUDA_INFO"
	.sectionflags	@""
	.align	4


	//----- nvinfo : EIATTR_CUDA_API_VERSION
	.align		4
        /*0000*/ 	.byte	0x04, 0x37
        /*0002*/ 	.short	(.L_9 - .L_8)
.L_8:
        /*0004*/ 	.word	0x0000007c


	//----- nvinfo : EIATTR_KPARAM_INFO
	.align		4
.L_9:
        /*0008*/ 	.byte	0x04, 0x17
        /*000a*/ 	.short	(.L_11 - .L_10)
.L_10:
        /*000c*/ 	.word	0x00000000
        /*0010*/ 	.short	0x0002
        /*0012*/ 	.short	0x0010
        /*0014*/ 	.byte	0x00, 0xf0, 0x21, 0x00


	//----- nvinfo : EIATTR_KPARAM_INFO
	.align		4
.L_11:
        /*0018*/ 	.byte	0x04, 0x17
        /*001a*/ 	.short	(.L_13 - .L_12)
.L_12:
        /*001c*/ 	.word	0x00000000
        /*0020*/ 	.short	0x0001
        /*0022*/ 	.short	0x0008
        /*0024*/ 	.byte	0x00, 0xf0, 0x21, 0x00


	//----- nvinfo : EIATTR_KPARAM_INFO
	.align		4
.L_13:
        /*0028*/ 	.byte	0x04, 0x17
        /*002a*/ 	.short	(.L_15 - .L_14)
.L_14:
        /*002c*/ 	.word	0x00000000
        /*0030*/ 	.short	0x0000
        /*0032*/ 	.short	0x0000
        /*0034*/ 	.byte	0x00, 0xf0, 0x21, 0x00


	//----- nvinfo : EIATTR_SPARSE_MMA_MASK
	.align		4
.L_15:
        /*0038*/ 	.byte	0x03, 0x50
        /*003a*/ 	.short	0x0000


	//----- nvinfo : EIATTR_MAXREG_COUNT
	.align		4
        /*003c*/ 	.byte	0x03, 0x1b
        /*003e*/ 	.short	0x00ff


	//----- nvinfo : EIATTR_EXIT_INSTR_OFFSETS
	.align		4
        /*0040*/ 	.byte	0x04, 0x1c
        /*0042*/ 	.short	(.L_17 - .L_16)


	//   ....[0]....
.L_16:
        /*0044*/ 	.word	0x00002b00


	//   ....[1]....
        /*0048*/ 	.word	0x00002b50


	//----- nvinfo : EIATTR_MAX_THREADS
	.align		4
.L_17:
        /*004c*/ 	.byte	0x04, 0x05
        /*004e*/ 	.short	(.L_19 - .L_18)
.L_18:
        /*0050*/ 	.word	0x00000040
        /*0054*/ 	.word	0x00000001
        /*0058*/ 	.word	0x00000001


	//----- nvinfo : EIATTR_CBANK_PARAM_SIZE
	.align		4
.L_19:
        /*005c*/ 	.byte	0x03, 0x19
        /*005e*/ 	.short	0x0018


	//----- nvinfo : EIATTR_PARAM_CBANK
	.align		4
        /*0060*/ 	.byte	0x04, 0x0a
        /*0062*/ 	.short	(.L_21 - .L_20)
	.align		4
.L_20:
        /*0064*/ 	.word	index@(.nv.constant0.triton_mm)
        /*0068*/ 	.short	0x0210
        /*006a*/ 	.short	0x0018


	//----- nvinfo : EIATTR_SW_WAR
	.align		4
.L_21:
        /*006c*/ 	.byte	0x04, 0x36
        /*006e*/ 	.short	(.L_23 - .L_22)
.L_22:
        /*0070*/ 	.word	0x00000008
.L_23:


//--------------------- .nv.callgraph             --------------------------
	.section	.nv.callgraph,"",@"SHT_CUDA_CALLGRAPH"
	.align	4
	.sectionentsize	8
	.align		4
        /*0000*/ 	.word	0x00000000
	.align		4
        /*0004*/ 	.word	0xffffffff
	.align		4
        /*0008*/ 	.word	0x00000000
	.align		4
        /*000c*/ 	.word	0xfffffffe
	.align		4
        /*0010*/ 	.word	0x00000000
	.align		4
        /*0014*/ 	.word	0xfffffffd
	.align		4
        /*0018*/ 	.word	0x00000000
	.align		4
        /*001c*/ 	.word	0xfffffffc


//--------------------- .text.triton_mm           --------------------------
	.section	.text.triton_mm,"ax",@progbits
	.sectionflags	@"SHF_BARRIERS=1"
	.align	128
        .global         triton_mm
        .type           triton_mm,@function
        .size           triton_mm,(.L_x_1 - triton_mm)
        .other          triton_mm,@"STO_CUDA_ENTRY STV_DEFAULT"
triton_mm:
.text.triton_mm:
[----:B------:R-:W1:Y:S08]  /*0000*/  LDC R1, c[0x0][0x28] ;  /* 0x00000a00ff017b82 */ /* 0x000e700000000800 */
[----:B------:R-:W2:Y:S01]  /*0010*/  S2UR UR13, SR_CTAID.X ;  /* 0x00000000000d79c3 */ /* 0x000ea20000002500 */
[----:B------:R-:W-:-:S07]  /*0020*/  ULDC.64 UR14, c[0x0][0x208] ;  /* 0x00008200000e7ab9 */ /* 0x000fce0000000a00 */
[----:B------:R-:W3:Y:S08]  /*0030*/  LDC.64 R48, c[0x0][0x210] ;  /* 0x00008400ff307b82 */ /* 0x000ef00000000a00 */
[----:B------:R-:W4:Y:S01]  /*0040*/  LDC.64 R50, c[0x0][0x218] ;  /* 0x00008600ff327b82 */ /* 0x000f220000000a00 */
[----:B--2---:R-:W-:Y:S02]  /*0050*/  UIMAD.WIDE UR4, UR13, 0x2aaaaaab, URZ ;  /* 0x2aaaaaab0d0478a5 */ /* 0x004fe4000f8e023f */
[----:B------:R-:W-:-:S02]  /*0060*/  UISETP.GE.AND UP2, UPT, UR13, URZ, UPT ;  /* 0x0000003f0d00728c */ /* 0x000fc4000bf46270 */
[----:B------:R-:W-:-:S04]  /*0070*/  USHF.R.U32.HI UR4, URZ, 0x1f, UR5 ;  /* 0x0000001f3f047899 */ /* 0x000fc80008011605 */
[----:B------:R-:W-:-:S03]  /*0080*/  ULEA.HI.SX32 UR6, UR5, UR4, 0x19 ;  /* 0x0000000405067291 */ /* 0x000fc6000f8fca3f */
[----:B------:R-:W-:Y:S01]  /*0090*/  UMOV UR4, 0xfffffff8 ;  /* 0xfffffff800047882 */ /* 0x000fe20000000000 */
[----:B------:R-:W-:Y:S02]  /*00a0*/  UIMAD UR8, UR6, -0x300, UR13 ;  /* 0xfffffd00060878a4 */ /* 0x000fe4000f8e020d */
[----:B------:R-:W-:-:S04]  /*00b0*/  UIMAD UR4, UR6, UR4, 0x1 ;  /* 0x00000001060474a4 */ /* 0x000fc8000f8e0204 */
[----:B------:R-:W-:Y:S01]  /*00c0*/  UISETP.LT.AND UP0, UPT, UR4, 0x8, UPT ;  /* 0x000000080400788c */ /* 0x000fe2000bf01270 */
[----:B------:R-:W-:-:S03]  /*00d0*/  IMAD.U32 R4, RZ, RZ, UR8 ;  /* 0x00000008ff047e24 */ /* 0x000fc6000f8e00ff */
[----:B------:R-:W-:Y:S02]  /*00e0*/  USEL UR7, UR4, 0x8, UP0 ;  /* 0x0000000804077887 */ /* 0x000fe40008000000 */
[----:B------:R-:W-:Y:S01]  /*00f0*/  IABS R4, R4 ;  /* 0x0000000400047213 */ /* 0x000fe20000000000 */
[----:B------:R-:W-:Y:S01]  /*0100*/  UMOV UR4, URZ ;  /* 0x0000003f00047c82 */ /* 0x000fe20008000000 */
[----:B------:R-:W-:Y:S02]  /*0110*/  ULOP3.LUT UR8, UR8, UR7, URZ, 0x3c, !UPT ;  /* 0x0000000708087292 */ /* 0x000fe4000f8e3c3f */
[----:B------:R-:W-:Y:S01]  /*0120*/  IMAD.U32 R3, RZ, RZ, UR7 ;  /* 0x00000007ff037e24 */ /* 0x000fe2000f8e00ff */
[----:B------:R-:W-:-:S04]  /*0130*/  R2UR UR10, R4 ;  /* 0x00000000040a72ca */ /* 0x000fc800000e0000 */
[-C--:B------:R-:W-:Y:S02]  /*0140*/  IABS R0, R3.reuse ;  /* 0x0000000300007213 */ /* 0x080fe40000000000 */
[----:B------:R-:W-:Y:S02]  /*0150*/  IABS R3, R3 ;  /* 0x0000000300037213 */ /* 0x000fe40000000000 */
[----:B------:R-:W-:-:S13]  /*0160*/  R2UR UR16, R0 ;  /* 0x00000000001072ca */ /* 0x000fda00000e0000 */
[----:B------:R-:W2:Y:S08]  /*0170*/  I2F.RP R0, UR16 ;  /* 0x0000001000007d06 */ /* 0x000eb00008209400 */
[----:B--2---:R-:W2:Y:S02]  /*0180*/  MUFU.RCP R0, R0 ;  /* 0x0000000000007308 */ /* 0x004ea40000001000 */
[----:B--2---:R-:W-:-:S02]  /*0190*/  VIADD R2, R0, 0xffffffe ;  /* 0x0ffffffe00027836 */ /* 0x004fc40000000000 */
[----:B------:R-:W-:-:S04]  /*01a0*/  IMAD.MOV R0, RZ, RZ, -R3 ;  /* 0x000000ffff007224 */ /* 0x000fc800078e0a03 */
[----:B------:R-:W2:Y:S01]  /*01b0*/  F2I.FTZ.U32.TRUNC.NTZ R2, R2 ;  /* 0x0000000200027305 */ /* 0x000ea2000021f000 */
[----:B------:R-:W-:Y:S02]  /*01c0*/  R2UR UR11, R0 ;  /* 0x00000000000b72ca */ /* 0x000fe400000e0000 */
[----:B--2---:R-:W-:Y:S02]  /*01d0*/  R2UR UR5, R2 ;  /* 0x00000000020572ca */ /* 0x004fe400000e0000 */
[----:B------:R-:W2:Y:S11]  /*01e0*/  S2R R2, SR_TID.X ;  /* 0x0000000000027919 */ /* 0x000eb60000002100 */
[----:B------:R-:W-:-:S04]  /*01f0*/  UIADD3 UR9, URZ, -UR5, URZ ;  /* 0x800000053f097290 */ /* 0x000fc8000fffe03f */
[----:B------:R-:W-:-:S04]  /*0200*/  UIMAD UR9, UR9, UR16, URZ ;  /* 0x00000010090972a4 */ /* 0x000fc8000f8e023f */
[----:B------:R-:W-:-:S07]  /*0210*/  UIMAD.WIDE.U32 UR4, UR5, UR9, UR4 ;  /* 0x00000009050472a5 */ /* 0x000fce000f8e0004 */
[----:B------:R-:W-:Y:S02]  /*0220*/  UMOV UR9, UR5 ;  /* 0x0000000500097c82 */ /* 0x000fe40008000000 */
[----:B------:R-:W-:-:S04]  /*0230*/  UIMAD.WIDE.U32 UR4, UR9, UR10, URZ ;  /* 0x0000000a090472a5 */ /* 0x000fc8000f8e003f */
[----:B------:R-:W-:Y:S01]  /*0240*/  UIMAD UR4, UR5, UR11, UR10 ;  /* 0x0000000b050472a4 */ /* 0x000fe2000f8e020a */
[----:B--2---:R-:W-:Y:S01]  /*0250*/  IMAD.SHL.U32 R11, R2, 0x8, RZ ;  /* 0x00000008020b7824 */ /* 0x004fe200078e00ff */
[--C-:B------:R-:W-:Y:S01]  /*0260*/  SHF.R.U32.HI R0, RZ, 0x4, R2.reuse ;  /* 0x00000004ff007819 */ /* 0x100fe20000011602 */
[----:B------:R-:W2:Y:S01]  /*0270*/  S2UR UR10, SR_CgaCtaId ;  /* 0x00000000000a79c3 */ /* 0x000ea20000008800 */
[----:B------:R-:W-:Y:S01]  /*0280*/  UISETP.GT.U32.AND UP1, UPT, UR16, UR4, UPT ;  /* 0x000000041000728c */ /* 0x000fe2000bf24070 */
[----:B------:R-:W-:Y:S02]  /*0290*/  SHF.R.U32.HI R43, RZ, 0x4, R2 ;  /* 0x00000004ff2b7819 */ /* 0x000fe40000011602 */
[----:B------:R-:W-:Y:S02]  /*02a0*/  SHF.R.U32.HI R9, RZ, 0x3, R11 ;  /* 0x00000003ff097819 */ /* 0x000fe4000001160b */
[----:B------:R-:W-:Y:S02]  /*02b0*/  SGXT.U32 R0, R0, 0x2 ;  /* 0x000000020000781a */ /* 0x000fe40000000000 */
[----:B------:R-:W-:-:S02]  /*02c0*/  SGXT.U32 R9, R9, 0x4 ;  /* 0x000000040909781a */ /* 0x000fc40000000000 */
[C---:B------:R-:W-:Y:S01]  /*02d0*/  LOP3.LUT R3, R0.reuse, 0x8, RZ, 0xfc, !PT ;  /* 0x0000000800037812 */ /* 0x040fe200078efcff */
[C---:B------:R-:W-:Y:S01]  /*02e0*/  IMAD.SHL.U32 R10, R0.reuse, 0x80, RZ ;  /* 0x00000080000a7824 */ /* 0x040fe200078e00ff */
[----:B------:R-:W-:Y:S01]  /*02f0*/  @!UP1 UIADD3 UR4, UR4, -UR16, URZ ;  /* 0x8000001004049290 */ /* 0x000fe2000fffe03f */
[----:B------:R-:W-:Y:S01]  /*0300*/  LOP3.LUT R6, R9, R0, RZ, 0x3c, !PT ;  /* 0x0000000009067212 */ /* 0x000fe200078e3cff */
[----:B------:R-:W-:Y:S01]  /*0310*/  @!UP1 UIADD3 UR5, UR5, 0x1, URZ ;  /* 0x0000000105059890 */ /* 0x000fe2000fffe03f */
[C---:B------:R-:W-:Y:S01]  /*0320*/  LOP3.LUT R4, R0.reuse, 0x10, RZ, 0xfc, !PT ;  /* 0x0000001000047812 */ /* 0x040fe200078efcff */
[----:B------:R-:W-:Y:S01]  /*0330*/  UISETP.GE.U32.AND UP0, UPT, UR4, UR16, UPT ;  /* 0x000000100400728c */ /* 0x000fe2000bf06070 */
[----:B------:R-:W-:Y:S01]  /*0340*/  LOP3.LUT R5, R0, 0x18, RZ, 0xfc, !PT ;  /* 0x0000001800057812 */ /* 0x000fe200078efcff */
[----:B------:R-:W-:Y:S01]  /*0350*/  UISETP.GE.AND UP1, UPT, UR8, URZ, UPT ;  /* 0x0000003f0800728c */ /* 0x000fe2000bf26270 */
[----:B------:R-:W-:Y:S01]  /*0360*/  IMAD.SHL.U32 R13, R6, 0x8, RZ ;  /* 0x00000008060d7824 */ /* 0x000fe200078e00ff */
[----:B------:R-:W-:Y:S01]  /*0370*/  ULOP3.LUT UR8, URZ, UR7, URZ, 0x33, !UPT ;  /* 0x000000073f087292 */ /* 0x000fe2000f8e333f */
[----:B------:R-:W-:Y:S01]  /*0380*/  IMAD.SHL.U32 R8, R3, 0x80, RZ ;  /* 0x0000008003087824 */ /* 0x000fe200078e00ff */
[----:B------:R-:W-:Y:S01]  /*0390*/  UMOV UR4, 0x400 ;  /* 0x0000040000047882 */ /* 0x000fe20000000000 */
[----:B------:R-:W-:Y:S01]  /*03a0*/  IMAD.SHL.U32 R4, R4, 0x80, RZ ;  /* 0x0000008004047824 */ /* 0x000fe200078e00ff */
[----:B------:R-:W-:Y:S01]  /*03b0*/  LOP3.LUT R10, R13, R10, RZ, 0xfc, !PT ;  /* 0x0000000a0d0a7212 */ /* 0x000fe200078efcff */
[----:B------:R-:W-:Y:S01]  /*03c0*/  IMAD.SHL.U32 R6, R5, 0x80, RZ ;  /* 0x0000008005067824 */ /* 0x000fe200078e00ff */
[C---:B------:R-:W-:Y:S01]  /*03d0*/  LOP3.LUT R3, R13.reuse, R8, RZ, 0xfc, !PT ;  /* 0x000000080d037212 */ /* 0x040fe200078efcff */
[----:B------:R-:W-:Y:S01]  /*03e0*/  @UP0 UIADD3 UR5, UR5, 0x1, URZ ;  /* 0x0000000105050890 */ /* 0x000fe2000fffe03f */
[C---:B------:R-:W-:Y:S01]  /*03f0*/  LOP3.LUT R7, R13.reuse, R4, RZ, 0xfc, !PT ;  /* 0x000000040d077212 */ /* 0x040fe200078efcff */
[----:B------:R-:W-:Y:S01]  /*0400*/  UISETP.NE.AND UP0, UPT, UR7, URZ, UPT ;  /* 0x0000003f0700728c */ /* 0x000fe2000bf05270 */
[----:B------:R-:W-:Y:S01]  /*0410*/  LOP3.LUT R5, R13, R6, RZ, 0xfc, !PT ;  /* 0x000000060d057212 */ /* 0x000fe200078efcff */
[----:B------:R-:W-:Y:S01]  /*0420*/  @!UP1 UIADD3 UR5, -UR5, URZ, URZ ;  /* 0x0000003f05059290 */ /* 0x000fe2000fffe13f */
[C---:B------:R-:W-:Y:S01]  /*0430*/  LOP3.LUT R6, R0.reuse, 0xc, RZ, 0xfc, !PT ;  /* 0x0000000c00067812 */ /* 0x040fe200078efcff */
[----:B--2---:R-:W-:Y:S01]  /*0440*/  UPRMT UR10, UR10, 0x654, UR4 ;  /* 0x000006540a0a7896 */ /* 0x004fe20008000004 */
[----:B------:R-:W-:Y:S01]  /*0450*/  LOP3.LUT R13, R9, 0x4, R0, 0x1e, !PT ;  /* 0x00000004090d7812 */ /* 0x000fe200078e1e00 */
[----:B------:R-:W-:Y:S01]  /*0460*/  USEL UR5, UR8, UR5, !UP0 ;  /* 0x0000000508057287 */ /* 0x000fe2000c000000 */
[----:B------:R-:W-:Y:S01]  /*0470*/  LOP3.LUT R4, R0, 0x4, RZ, 0xfc, !PT ;  /* 0x0000000400047812 */ /* 0x000fe200078efcff */
[----:B------:R-:W-:Y:S01]  /*0480*/  IMAD.SHL.U32 R6, R6, 0x80, RZ ;  /* 0x0000008006067824 */ /* 0x000fe200078e00ff */
[C---:B------:R-:W-:Y:S01]  /*0490*/  LOP3.LUT R8, R0.reuse, 0x14, RZ, 0xfc, !PT ;  /* 0x0000001400087812 */ /* 0x040fe200078efcff */
[----:B------:R-:W-:Y:S01]  /*04a0*/  USHF.L.U32 UR7, UR5, 0x5, URZ ;  /* 0x0000000505077899 */ /* 0x000fe2000800063f */
[----:B------:R-:W-:Y:S01]  /*04b0*/  LOP3.LUT R9, R0, 0x1c, RZ, 0xfc, !PT ;  /* 0x0000001c00097812 */ /* 0x000fe200078efcff */
[----:B------:R-:W-:Y:S01]  /*04c0*/  IMAD.SHL.U32 R15, R13, 0x8, RZ ;  /* 0x000000080d0f7824 */ /* 0x000fe200078e00ff */
[----:B------:R-:W-:Y:S01]  /*04d0*/  LEA R10, R10, UR10, 0x1 ;  /* 0x0000000a0a0a7c11 */ /* 0x000fe2000f8e08ff */
[----:B------:R-:W-:Y:S01]  /*04e0*/  IMAD.SHL.U32 R4, R4, 0x80, RZ ;  /* 0x0000008004047824 */ /* 0x000fe200078e00ff */
[----:B------:R-:W-:Y:S01]  /*04f0*/  LEA R3, R3, UR10, 0x1 ;  /* 0x0000000a03037c11 */ /* 0x000fe2000f8e08ff */
[----:B------:R-:W-:Y:S01]  /*0500*/  IMAD.SHL.U32 R16, R8, 0x80, RZ ;  /* 0x0000008008107824 */ /* 0x000fe200078e00ff */
[----:B------:R-:W-:Y:S01]  /*0510*/  LOP3.LUT R12, R0, UR7, RZ, 0xfc, !PT ;  /* 0x00000007000c7c12 */ /* 0x000fe2000f8efcff */
[----:B------:R-:W-:Y:S01]  /*0520*/  IMAD.SHL.U32 R18, R9, 0x80, RZ ;  /* 0x0000008009127824 */ /* 0x000fe200078e00ff */
[C---:B------:R-:W-:Y:S01]  /*0530*/  LOP3.LUT R8, R15.reuse, R6, RZ, 0xfc, !PT ;  /* 0x000000060f087212 */ /* 0x040fe200078efcff */
[----:B------:R-:W-:Y:S01]  /*0540*/  IMAD.U32 R17, RZ, RZ, UR7 ;  /* 0x00000007ff117e24 */ /* 0x000fe2000f8e00ff */
[C---:B------:R-:W-:Y:S01]  /*0550*/  LOP3.LUT R9, R15.reuse, R4, RZ, 0xfc, !PT ;  /* 0x000000040f097212 */ /* 0x040fe200078efcff */
[----:B------:R-:W-:Y:S01]  /*0560*/  IMAD.HI R13, R12, 0x2aaaaaab, RZ ;  /* 0x2aaaaaab0c0d7827 */ /* 0x000fe200078e02ff */
[----:B------:R-:W-:-:S02]  /*0570*/  LOP3.LUT R6, R15, R16, RZ, 0xfc, !PT ;  /* 0x000000100f067212 */ /* 0x000fc400078efcff */
[----:B------:R-:W-:Y:S01]  /*0580*/  LOP3.LUT R4, R15, R18, RZ, 0xfc, !PT ;  /* 0x000000120f047212 */ /* 0x000fe200078efcff */
[----:B------:R-:W-:Y:S01]  /*0590*/  IMAD.U32 R15, RZ, RZ, UR7 ;  /* 0x00000007ff0f7e24 */ /* 0x000fe2000f8e00ff */
[----:B------:R-:W-:Y:S01]  /*05a0*/  SHF.R.U32.HI R14, RZ, 0x1f, R13 ;  /* 0x0000001fff0e7819 */ /* 0x000fe2000001160d */
[----:B------:R-:W-:Y:S01]  /*05b0*/  IMAD.U32 R21, RZ, RZ, UR7 ;  /* 0x00000007ff157e24 */ /* 0x000fe2000f8e00ff */
[----:B------:R-:W-:Y:S01]  /*05c0*/  LEA R9, R9, UR10, 0x1 ;  /* 0x0000000a09097c11 */ /* 0x000fe2000f8e08ff */
[----:B------:R-:W-:Y:S01]  /*05d0*/  IMAD.U32 R23, RZ, RZ, UR7 ;  /* 0x00000007ff177e24 */ /* 0x000fe2000f8e00ff */
[----:B------:R-:W-:Y:S01]  /*05e0*/  LEA.HI R19, R13, R14, RZ, 0x17 ;  /* 0x0000000e0d137211 */ /* 0x000fe200078fb8ff */
[----:B------:R-:W-:Y:S01]  /*05f0*/  IMAD.U32 R13, RZ, RZ, UR7 ;  /* 0x00000007ff0d7e24 */ /* 0x000fe2000f8e00ff */
[----:B------:R-:W-:Y:S01]  /*0600*/  LOP3.LUT R14, R15, 0x8, R0, 0xfe, !PT ;  /* 0x000000080f0e7812 */ /* 0x000fe200078efe00 */
[----:B------:R-:W-:Y:S01]  /*0610*/  IMAD.U32 R25, RZ, RZ, UR7 ;  /* 0x00000007ff197e24 */ /* 0x000fe2000f8e00ff */
[----:B------:R-:W-:Y:S01]  /*0620*/  LOP3.LUT R15, R17, 0xc, R0, 0xfe, !PT ;  /* 0x0000000c110f7812 */ /* 0x000fe200078efe00 */
[----:B------:R-:W-:Y:S01]  /*0630*/  IMAD.U32 R27, RZ, RZ, UR7 ;  /* 0x00000007ff1b7e24 */ /* 0x000fe2000f8e00ff */
[----:B------:R-:W-:Y:S01]  /*0640*/  LOP3.LUT R13, R13, 0x4, R0, 0xfe, !PT ;  /* 0x000000040d0d7812 */ /* 0x000fe200078efe00 */
[----:B------:R-:W-:Y:S01]  /*0650*/  IMAD.HI R22, R14, 0x2aaaaaab, RZ ;  /* 0x2aaaaaab0e167827 */ /* 0x000fe200078e02ff */
[----:B------:R-:W-:-:S02]  /*0660*/  LOP3.LUT R16, R21, 0x10, R0, 0xfe, !PT ;  /* 0x0000001015107812 */ /* 0x000fc400078efe00 */
[----:B------:R-:W-:Y:S01]  /*0670*/  LOP3.LUT R17, R23, 0x14, R0, 0xfe, !PT ;  /* 0x0000001417117812 */ /* 0x000fe200078efe00 */
[----:B------:R-:W-:Y:S01]  /*0680*/  IMAD.HI R20, R13, 0x2aaaaaab, RZ ;  /* 0x2aaaaaab0d147827 */ /* 0x000fe200078e02ff */
[----:B------:R-:W-:Y:S02]  /*0690*/  LOP3.LUT R18, R25, 0x18, R0, 0xfe, !PT ;  /* 0x0000001819127812 */ /* 0x000fe400078efe00 */
[----:B------:R-:W-:Y:S01]  /*06a0*/  LOP3.LUT R0, R27, 0x1c, R0, 0xfe, !PT ;  /* 0x0000001c1b007812 */ /* 0x000fe200078efe00 */
[----:B------:R-:W-:Y:S01]  /*06b0*/  IMAD.HI R24, R15, 0x2aaaaaab, RZ ;  /* 0x2aaaaaab0f187827 */ /* 0x000fe200078e02ff */
[----:B------:R-:W-:Y:S02]  /*06c0*/  SHF.R.U32.HI R23, RZ, 0x1f, R22 ;  /* 0x0000001fff177819 */ /* 0x000fe40000011616 */
[----:B------:R-:W-:Y:S01]  /*06d0*/  SHF.R.U32.HI R21, RZ, 0x1f, R20 ;  /* 0x0000001fff157819 */ /* 0x000fe20000011614 */
[----:B------:R-:W-:Y:S01]  /*06e0*/  IMAD R19, R19, -0xc00, R12 ;  /* 0xfffff40013137824 */ /* 0x000fe200078e020c */
[----:B------:R-:W-:Y:S01]  /*06f0*/  LEA.HI R23, R22, R23, RZ, 0x17 ;  /* 0x0000001716177211 */ /* 0x000fe200078fb8ff */
[----:B------:R-:W-:Y:S01]  /*0700*/  IMAD.HI R12, R16, 0x2aaaaaab, RZ ;  /* 0x2aaaaaab100c7827 */ /* 0x000fe200078e02ff */
[----:B------:R-:W-:-:S02]  /*0710*/  SHF.R.U32.HI R25, RZ, 0x1f, R24 ;  /* 0x0000001fff197819 */ /* 0x000fc40000011618 */
[----:B------:R-:W-:Y:S01]  /*0720*/  LEA.HI R20, R20, R21, RZ, 0x17 ;  /* 0x0000001514147211 */ /* 0x000fe200078fb8ff */
[----:B------:R-:W-:Y:S01]  /*0730*/  IMAD.HI R22, R17, 0x2aaaaaab, RZ ;  /* 0x2aaaaaab11167827 */ /* 0x000fe200078e02ff */
[----:B------:R-:W-:Y:S02]  /*0740*/  LEA.HI R24, R24, R25, RZ, 0x17 ;  /* 0x0000001918187211 */ /* 0x000fe400078fb8ff */
[----:B------:R-:W-:Y:S01]  /*0750*/  SHF.R.U32.HI R21, RZ, 0x1f, R12 ;  /* 0x0000001fff157819 */ /* 0x000fe2000001160c */
[----:B------:R-:W-:Y:S01]  /*0760*/  IMAD.HI R26, R18, 0x2aaaaaab, RZ ;  /* 0x2aaaaaab121a7827 */ /* 0x000fe200078e02ff */
[----:B------:R-:W-:Y:S02]  /*0770*/  SHF.R.U32.HI R25, RZ, 0x1f, R22 ;  /* 0x0000001fff197819 */ /* 0x000fe40000011616 */
[----:B------:R-:W-:Y:S01]  /*0780*/  LEA.HI R21, R12, R21, RZ, 0x17 ;  /* 0x000000150c157211 */ /* 0x000fe200078fb8ff */
[----:B------:R-:W-:Y:S01]  /*0790*/  IMAD.HI R28, R0, 0x2aaaaaab, RZ ;  /* 0x2aaaaaab001c7827 */ /* 0x000fe200078e02ff */
[----:B------:R-:W-:-:S02]  /*07a0*/  SHF.R.U32.HI R27, RZ, 0x1f, R26 ;  /* 0x0000001fff1b7819 */ /* 0x000fc4000001161a */
[----:B------:R-:W-:Y:S01]  /*07b0*/  LEA.HI R22, R22, R25, RZ, 0x17 ;  /* 0x0000001916167211 */ /* 0x000fe200078fb8ff */
[----:B------:R-:W-:Y:S01]  /*07c0*/  IMAD R20, R20, -0xc00, R13 ;  /* 0xfffff40014147824 */ /* 0x000fe200078e020d */
[----:B------:R-:W-:Y:S01]  /*07d0*/  SHF.R.U32.HI R29, RZ, 0x1f, R28 ;  /* 0x0000001fff1d7819 */ /* 0x000fe2000001161c */
[----:B------:R-:W-:Y:S01]  /*07e0*/  IMAD R23, R23, -0xc00, R14 ;  /* 0xfffff40017177824 */ /* 0x000fe200078e020e */
[----:B------:R-:W-:Y:S01]  /*07f0*/  LEA.HI R27, R26, R27, RZ, 0x17 ;  /* 0x0000001b1a1b7211 */ /* 0x000fe200078fb8ff */
[----:B------:R-:W-:Y:S01]  /*0800*/  IMAD R24, R24, -0xc00, R15 ;  /* 0xfffff40018187824 */ /* 0x000fe200078e020f */
[----:B------:R-:W-:Y:S01]  /*0810*/  LEA.HI R29, R28, R29, RZ, 0x17 ;  /* 0x0000001d1c1d7211 */ /* 0x000fe200078fb8ff */
[----:B------:R-:W-:Y:S01]  /*0820*/  IMAD R21, R21, -0xc00, R16 ;  /* 0xfffff40015157824 */ /* 0x000fe200078e0210 */
[----:B------:R-:W-:Y:S01]  /*0830*/  LOP3.LUT R12, R11, 0x78, RZ, 0xc0, !PT ;  /* 0x000000780b0c7812 */ /* 0x000fe200078ec0ff */
[----:B------:R-:W-:Y:S01]  /*0840*/  IMAD R22, R22, -0xc00, R17 ;  /* 0xfffff40016167824 */ /* 0x000fe200078e0211 */
[----:B------:R-:W-:Y:S01]  /*0850*/  LEA R8, R8, UR10, 0x1 ;  /* 0x0000000a08087c11 */ /* 0x000fe2000f8e08ff */
[----:B------:R-:W-:Y:S01]  /*0860*/  IMAD R27, R27, -0xc00, R18 ;  /* 0xfffff4001b1b7824 */ /* 0x000fe200078e0212 */
[----:B------:R-:W-:Y:S01]  /*0870*/  LEA R7, R7, UR10, 0x1 ;  /* 0x0000000a07077c11 */ /* 0x000fe2000f8e08ff */
[----:B------:R-:W-:Y:S01]  /*0880*/  IMAD R29, R29, -0xc00, R0 ;  /* 0xfffff4001d1d7824 */ /* 0x000fe200078e0200 */
[----:B------:R-:W-:Y:S01]  /*0890*/  LEA R6, R6, UR10, 0x1 ;  /* 0x0000000a06067c11 */ /* 0x000fe2000f8e08ff */
[--C-:B------:R-:W-:Y:S01]  /*08a0*/  IMAD R19, R19, 0x300, R12.reuse ;  /* 0x0000030013137824 */ /* 0x100fe200078e020c */
[----:B------:R-:W-:Y:S01]  /*08b0*/  LEA R5, R5, UR10, 0x1 ;  /* 0x0000000a05057c11 */ /* 0x000fe2000f8e08ff */
[--C-:B------:R-:W-:Y:S01]  /*08c0*/  IMAD R63, R20, 0x300, R12.reuse ;  /* 0x00000300143f7824 */ /* 0x100fe200078e020c */
[----:B------:R-:W-:Y:S01]  /*08d0*/  LEA R4, R4, UR10, 0x1 ;  /* 0x0000000a04047c11 */ /* 0x000fe2000f8e08ff */
[----:B------:R-:W-:Y:S01]  /*08e0*/  IMAD R23, R23, 0x300, R12 ;  /* 0x0000030017177824 */ /* 0x000fe200078e020c */
[----:B------:R-:W-:Y:S01]  /*08f0*/  SHF.R.U32.HI R47, RZ, 0x3, R2 ;  /* 0x00000003ff2f7819 */ /* 0x000fe20000011602 */
[----:B------:R-:W-:Y:S01]  /*0900*/  IMAD R59, R24, 0x300, R12 ;  /* 0x00000300183b7824 */ /* 0x000fe200078e020c */
[----:B------:R-:W-:Y:S01]  /*0910*/  SHF.R.U32.HI R0, RZ, 0x2, R2 ;  /* 0x00000002ff007819 */ /* 0x000fe20000011602 */
[--C-:B------:R-:W-:Y:S01]  /*0920*/  IMAD R21, R21, 0x300, R12.reuse ;  /* 0x0000030015157824 */ /* 0x100fe200078e020c */
[----:B------:R-:W-:Y:S01]  /*0930*/  SGXT.U32 R43, R43, 0x1 ;  /* 0x000000012b2b781a */ /* 0x000fe20000000000 */
[--C-:B------:R-:W-:Y:S01]  /*0940*/  IMAD R55, R22, 0x300, R12.reuse ;  /* 0x0000030016377824 */ /* 0x100fe200078e020c */
[----:B------:R-:W-:Y:S01]  /*0950*/  SGXT.U32 R47, R47, 0x1 ;  /* 0x000000012f2f781a */ /* 0x000fe20000000000 */
[--C-:B------:R-:W-:Y:S01]  /*0960*/  IMAD R27, R27, 0x300, R12.reuse ;  /* 0x000003001b1b7824 */ /* 0x100fe200078e020c */
[----:B------:R-:W-:Y:S01]  /*0970*/  LOP3.LUT R44, R2, 0xf, RZ, 0xc0, !PT ;  /* 0x0000000f022c7812 */ /* 0x000fe200078ec0ff */
[----:B------:R-:W-:Y:S01]  /*0980*/  IMAD R29, R29, 0x300, R12 ;  /* 0x000003001d1d7824 */ /* 0x000fe200078e020c */
[----:B------:R-:W-:Y:S01]  /*0990*/  LOP3.LUT R14, R47, 0x7, R2, 0x78, !PT ;  /* 0x000000072f0e7812 */ /* 0x000fe200078e7802 */
[----:B---3--:R-:W-:Y:S01]  /*09a0*/  IMAD.WIDE.U32 R12, R12, 0x2, R48 ;  /* 0x000000020c0c7825 */ /* 0x008fe200078e0030 */
[----:B------:R-:W-:-:S03]  /*09b0*/  LOP3.LUT R15, R47, 0x2, RZ, 0xfc, !PT ;  /* 0x000000022f0f7812 */ /* 0x000fc600078efcff */
[--C-:B----4-:R-:W-:Y:S01]  /*09c0*/  IMAD.WIDE R64, R19, 0x2, R50.reuse ;  /* 0x0000000213407825 */ /* 0x110fe200078e0232 */
[----:B------:R-:W-:Y:S01]  /*09d0*/  @!PT LDS RZ, [RZ] ;  /* 0x00000000fffff984 */ /* 0x000fe20000000800 */
[----:B------:R-:W-:Y:S01]  /*09e0*/  @!PT LDS RZ, [RZ] ;  /* 0x00000000fffff984 */ /* 0x000fe20000000800 */
[----:B------:R-:W-:Y:S01]  /*09f0*/  @!PT LDS RZ, [RZ] ;  /* 0x00000000fffff984 */ /* 0x000fe20000000800 */
[----:B------:R-:W-:Y:S01]  /*0a00*/  LDGSTS.E.BYPASS.128 [R10], desc[UR14][R12.64] ;  /* 0x000000000c0a7fae */ /* 0x000fe2000b901c4e */
[----:B------:R-:W-:Y:S02]  /*0a10*/  LOP3.LUT R15, R15, 0x7, R2, 0x78, !PT ;  /* 0x000000070f0f7812 */ /* 0x000fe400078e7802 */
[--C-:B------:R-:W-:Y:S01]  /*0a20*/  IMAD.WIDE R62, R63, 0x2, R50.reuse ;  /* 0x000000023f3e7825 */ /* 0x100fe200078e0232 */
[----:B------:R-:W-:Y:S03]  /*0a30*/  LDGSTS.E.BYPASS.128 [R9], desc[UR14][R12.64] ;  /* 0x000000000c097fae */ /* 0x000fe6000b901c4e */
[--C-:B------:R-:W-:Y:S01]  /*0a40*/  IMAD.WIDE R60, R23, 0x2, R50.reuse ;  /* 0x00000002173c7825 */ /* 0x100fe200078e0232 */
[----:B------:R-:W-:Y:S03]  /*0a50*/  LDGSTS.E.BYPASS.128 [R3], desc[UR14][R12.64] ;  /* 0x000000000c037fae */ /* 0x000fe6000b901c4e */
[--C-:B------:R-:W-:Y:S01]  /*0a60*/  IMAD.WIDE R58, R59, 0x2, R50.reuse ;  /* 0x000000023b3a7825 */ /* 0x100fe200078e0232 */
[----:B------:R-:W-:Y:S03]  /*0a70*/  LDGSTS.E.BYPASS.128 [R8], desc[UR14][R12.64] ;  /* 0x000000000c087fae */ /* 0x000fe6000b901c4e */
[--C-:B------:R-:W-:Y:S01]  /*0a80*/  IMAD.WIDE R56, R21, 0x2, R50.reuse ;  /* 0x0000000215387825 */ /* 0x100fe200078e0232 */
[----:B------:R-:W0:Y:S03]  /*0a90*/  LDGDEPBAR ;  /* 0x00000000000079af */ /* 0x000e260000000000 */
[--C-:B------:R-:W-:Y:S01]  /*0aa0*/  IMAD.WIDE R54, R55, 0x2, R50.reuse ;  /* 0x0000000237367825 */ /* 0x100fe200078e0232 */
[----:B------:R-:W-:Y:S03]  /*0ab0*/  LDGSTS.E.BYPASS.128 [R10+0x4000], desc[UR14][R64.64] ;  /* 0x04000000400a7fae */ /* 0x000fe6000b901c4e */
[--C-:B------:R-:W-:Y:S01]  /*0ac0*/  IMAD.WIDE R52, R27, 0x2, R50.reuse ;  /* 0x000000021b347825 */ /* 0x100fe200078e0232 */
[----:B------:R-:W-:Y:S03]  /*0ad0*/  LDGSTS.E.BYPASS.128 [R9+0x4000], desc[UR14][R62.64] ;  /* 0x040000003e097fae */ /* 0x000fe6000b901c4e */
[----:B------:R-:W-:Y:S01]  /*0ae0*/  IMAD.WIDE R50, R29, 0x2, R50 ;  /* 0x000000021d327825 */ /* 0x000fe200078e0232 */
[----:B------:R-:W-:Y:S03]  /*0af0*/  LDGSTS.E.BYPASS.128 [R3+0x4000], desc[UR14][R60.64] ;  /* 0x040000003c037fae */ /* 0x000fe6000b901c4e */
[----:B------:R-:W-:Y:S01]  /*0b00*/  IMAD.SHL.U32 R42, R44, 0x80, RZ ;  /* 0x000000802c2a7824 */ /* 0x000fe200078e00ff */
[----:B------:R-:W-:Y:S01]  /*0b10*/  LDGSTS.E.BYPASS.128 [R8+0x4000], desc[UR14][R58.64] ;  /* 0x040000003a087fae */ /* 0x000fe2000b901c4e */
[----:B------:R-:W-:-:S03]  /*0b20*/  IMAD.SHL.U32 R14, R14, 0x8, RZ ;  /* 0x000000080e0e7824 */ /* 0x000fc600078e00ff */
[----:B------:R-:W-:Y:S04]  /*0b30*/  LDGSTS.E.BYPASS.128 [R7+0x4000], desc[UR14][R56.64] ;  /* 0x0400000038077fae */ /* 0x000fe8000b901c4e */
[----:B------:R-:W-:Y:S04]  /*0b40*/  LDGSTS.E.BYPASS.128 [R6+0x4000], desc[UR14][R54.64] ;  /* 0x0400000036067fae */ /* 0x000fe8000b901c4e */
[----:B------:R-:W-:Y:S04]  /*0b50*/  LDGSTS.E.BYPASS.128 [R5+0x4000], desc[UR14][R52.64] ;  /* 0x0400000034057fae */ /* 0x000fe8000b901c4e */
[----:B------:R-:W-:Y:S04]  /*0b60*/  LDGSTS.E.BYPASS.128 [R4+0x4000], desc[UR14][R50.64] ;  /* 0x0400000032047fae */ /* 0x000fe8000b901c4e */
[----:B------:R-:W0:Y:S01]  /*0b70*/  LDGDEPBAR ;  /* 0x00000000000079af */ /* 0x000e220000000000 */
[----:B------:R-:W-:Y:S06]  /*0b80*/  BAR.SYNC.DEFER_BLOCKING 0x0 ;  /* 0x0000000000007b1d */ /* 0x000fec0000010000 */
[----:B------:R-:W-:Y:S01]  /*0b90*/  @!PT LDS RZ, [RZ] ;  /* 0x00000000fffff984 */ /* 0x000fe20000000800 */
[----:B------:R-:W-:Y:S01]  /*0ba0*/  @!PT LDS RZ, [RZ] ;  /* 0x00000000fffff984 */ /* 0x000fe20000000800 */
[----:B------:R-:W-:Y:S01]  /*0bb0*/  @!PT LDS RZ, [RZ] ;  /* 0x00000000fffff984 */ /* 0x000fe20000000800 */
[----:B------:R-:W-:Y:S04]  /*0bc0*/  LDGSTS.E.BYPASS.128 [R10+0x1000], desc[UR14][R12.64+0x100] ;  /* 0x010001000c0a7fae */ /* 0x000fe8000b901c4e */
[----:B------:R-:W-:Y:S04]  /*0bd0*/  LDGSTS.E.BYPASS.128 [R9+0x1000], desc[UR14][R12.64+0x100] ;  /* 0x010001000c097fae */ /* 0x000fe8000b901c4e */
[----:B------:R-:W-:Y:S04]  /*0be0*/  LDGSTS.E.BYPASS.128 [R3+0x1000], desc[UR14][R12.64+0x100] ;  /* 0x010001000c037fae */ /* 0x000fe8000b901c4e */
[----:B------:R-:W-:Y:S04]  /*0bf0*/  LDGSTS.E.BYPASS.128 [R8+0x1000], desc[UR14][R12.64+0x100] ;  /* 0x010001000c087fae */ /* 0x000fe8000b901c4e */
[----:B------:R-:W0:Y:S04]  /*0c00*/  LDGDEPBAR ;  /* 0x00000000000079af */ /* 0x000e280000000000 */
[----:B------:R-:W-:Y:S04]  /*0c10*/  LDGSTS.E.BYPASS.128 [R10+0x6000], desc[UR14][R64.64+0x100] ;  /* 0x06000100400a7fae */ /* 0x000fe8000b901c4e */
[----:B------:R-:W-:Y:S04]  /*0c20*/  LDGSTS.E.BYPASS.128 [R9+0x6000], desc[UR14][R62.64+0x100] ;  /* 0x060001003e097fae */ /* 0x000fe8000b901c4e */
[----:B------:R-:W-:Y:S04]  /*0c30*/  LDGSTS.E.BYPASS.128 [R3+0x6000], desc[UR14][R60.64+0x100] ;  /* 0x060001003c037fae */ /* 0x000fe8000b901c4e */
[----:B------:R-:W-:Y:S04]  /*0c40*/  LDGSTS.E.BYPASS.128 [R8+0x6000], desc[UR14][R58.64+0x100] ;  /* 0x060001003a087fae */ /* 0x000fe8000b901c4e */
        /* <DEDUP_REMOVED lines=30> */
[----:B------:R2:W-:Y:S04]  /*0e30*/  LDGSTS.E.BYPASS.128 [R8+0x3000], desc[UR14][R12.64+0x300] ;  /* 0x030003000c087fae */ /* 0x0005e8000b901c4e */
[----:B------:R-:W0:Y:S04]  /*0e40*/  LDGDEPBAR ;  /* 0x00000000000079af */ /* 0x000e280000000000 */
[----:B------:R-:W-:Y:S04]  /*0e50*/  LDGSTS.E.BYPASS.128 [R10+0xa000], desc[UR14][R64.64+0x300] ;  /* 0x0a000300400a7fae */ /* 0x000fe8000b901c4e */
[----:B------:R-:W-:Y:S01]  /*0e60*/  LDGSTS.E.BYPASS.128 [R9+0xa000], desc[UR14][R62.64+0x300] ;  /* 0x0a0003003e097fae */ /* 0x000fe2000b901c4e */
[----:B--2---:R-:W-:-:S02]  /*0e70*/  LOP3.LUT R13, R2, 0x17, RZ, 0xc0, !PT ;  /* 0x00000017020d7812 */ /* 0x004fc400078ec0ff */
[----:B------:R-:W-:Y:S01]  /*0e80*/  LOP3.LUT R12, R43, 0x7, R2, 0x78, !PT ;  /* 0x000000072b0c7812 */ /* 0x000fe200078e7802 */
[----:B------:R-:W-:Y:S01]  /*0e90*/  LDGSTS.E.BYPASS.128 [R3+0xa000], desc[UR14][R60.64+0x300] ;  /* 0x0a0003003c037fae */ /* 0x000fe2000b901c4e */
[----:B------:R-:W-:-:S03]  /*0ea0*/  LOP3.LUT R13, R13, 0x8, R0, 0xf8, !PT ;  /* 0x000000080d0d7812 */ /* 0x000fc600078ef800 */
[----:B------:R-:W-:Y:S02]  /*0eb0*/  LDGSTS.E.BYPASS.128 [R8+0xa000], desc[UR14][R58.64+0x300] ;  /* 0x0a0003003a087fae */ /* 0x000fe4000b901c4e */
[----:B------:R-:W-:Y:S02]  /*0ec0*/  IMAD.SHL.U32 R35, R13, 0x80, RZ ;  /* 0x000000800d237824 */ /* 0x000fe400078e00ff */
[----:B------:R-:W-:Y:S01]  /*0ed0*/  LDGSTS.E.BYPASS.128 [R7+0xa000], desc[UR14][R56.64+0x300] ;  /* 0x0a00030038077fae */ /* 0x000fe2000b901c4e */
[----:B------:R-:W-:Y:S02]  /*0ee0*/  IMAD.SHL.U32 R13, R12, 0x8, RZ ;  /* 0x000000080c0d7824 */ /* 0x000fe400078e00ff */
[----:B------:R-:W-:Y:S01]  /*0ef0*/  LOP3.LUT R14, R35, R14, RZ, 0xfc, !PT ;  /* 0x0000000e230e7212 */ /* 0x000fe200078efcff */
[----:B------:R-:W-:Y:S01]  /*0f00*/  LDGSTS.E.BYPASS.128 [R6+0xa000], desc[UR14][R54.64+0x300] ;  /* 0x0a00030036067fae */ /* 0x000fe2000b901c4e */
[----:B------:R-:W-:Y:S01]  /*0f10*/  IMAD.SHL.U32 R12, R15, 0x8, RZ ;  /* 0x000000080f0c7824 */ /* 0x000fe200078e00ff */
[----:B------:R-:W-:-:S02]  /*0f20*/  LOP3.LUT R13, R13, R42, RZ, 0xfc, !PT ;  /* 0x0000002a0d0d7212 */ /* 0x000fc400078efcff */
[----:B------:R-:W-:Y:S01]  /*0f30*/  LDGSTS.E.BYPASS.128 [R5+0xa000], desc[UR14][R52.64+0x300] ;  /* 0x0a00030034057fae */ /* 0x000fe2000b901c4e */
[----:B------:R-:W-:Y:S02]  /*0f40*/  LEA R33, R14, UR10, 0x1 ;  /* 0x0000000a0e217c11 */ /* 0x000fe4000f8e08ff */
[----:B------:R-:W-:Y:S01]  /*0f50*/  LEA R34, R13, UR10, 0x1 ;  /* 0x0000000a0d227c11 */ /* 0x000fe2000f8e08ff */
[----:B------:R-:W-:Y:S01]  /*0f60*/  LDGSTS.E.BYPASS.128 [R4+0xa000], desc[UR14][R50.64+0x300] ;  /* 0x0a00030032047fae */ /* 0x000fe2000b901c4e */
[----:B------:R-:W-:Y:S02]  /*0f70*/  LOP3.LUT R13, R43, 0x2, RZ, 0xfc, !PT ;  /* 0x000000022b0d7812 */ /* 0x000fe400078efcff */
[----:B------:R-:W-:Y:S01]  /*0f80*/  LOP3.LUT R12, R35, R12, RZ, 0xfc, !PT ;  /* 0x0000000c230c7212 */ /* 0x000fe200078efcff */
[----:B------:R-:W0:Y:S01]  /*0f90*/  LDGDEPBAR ;  /* 0x00000000000079af */ /* 0x000e220000000000 */
[----:B------:R-:W-:Y:S02]  /*0fa0*/  LOP3.LUT R13, R13, 0x7, R2, 0x78, !PT ;  /* 0x000000070d0d7812 */ /* 0x000fe400078e7802 */
[----:B------:R-:W-:-:S03]  /*0fb0*/  LEA R37, R12, UR10, 0x1 ;  /* 0x0000000a0c257c11 */ /* 0x000fc6000f8e08ff */
[----:B------:R-:W-:-:S05]  /*0fc0*/  IMAD.SHL.U32 R13, R13, 0x8, RZ ;  /* 0x000000080d0d7824 */ /* 0x000fca00078e00ff */
[----:B------:R-:W-:-:S04]  /*0fd0*/  LOP3.LUT R13, R42, R13, RZ, 0xfc, !PT ;  /* 0x0000000d2a0d7212 */ /* 0x000fc800078efcff */
[----:B------:R-:W-:Y:S01]  /*0fe0*/  LEA R32, R13, UR10, 0x1 ;  /* 0x0000000a0d207c11 */ /* 0x000fe2000f8e08ff */
[----:B------:R-:W-:-:S04]  /*0ff0*/  DEPBAR.LE SB0, 0x6 ;  /* 0x000081800000791a */ /* 0x000fc80000000000 */
[----:B------:R-:W-:Y:S06]  /*1000*/  BAR.SYNC.DEFER_BLOCKING 0x0 ;  /* 0x0000000000007b1d */ /* 0x000fec0000010000 */
[----:B------:R-:W-:Y:S04]  /*1010*/  LDSM.16.M88.4 R24, [R34] ;  /* 0x000000002218783b */ /* 0x000fe80000000200 */
[----:B------:R-:W2:Y:S04]  /*1020*/  LDSM.16.M88.4 R28, [R33+0x4000] ;  /* 0x00400000211c783b */ /* 0x000ea80000000200 */
[----:B------:R-:W-:Y:S04]  /*1030*/  LDSM.16.M88.4 R12, [R32] ;  /* 0x00000000200c783b */ /* 0x000fe80000000200 */
[----:B------:R-:W3:Y:S01]  /*1040*/  LDSM.16.M88.4 R16, [R37+0x4000] ;  /* 0x004000002510783b */ /* 0x000ee20000000200 */
[----:B-12---:R-:W-:Y:S06]  /*1050*/  HMMA.16816.F32.BF16 R20, R24, R28, RZ ;  /* 0x0000001c1814723c */ /* 0x006fec00000418ff */
[----:B------:R-:W-:Y:S01]  /*1060*/  HMMA.16816.F32.BF16 R24, R24, R30, RZ ;  /* 0x0000001e1818723c */ /* 0x000fe200000418ff */
[----:B------:R-:W-:-:S04]  /*1070*/  LOP3.LUT R29, R47, 0x4, RZ, 0xfc, !PT ;  /* 0x000000042f1d7812 */ /* 0x000fc800078efcff */
[----:B------:R-:W-:-:S13]  /*1080*/  LOP3.LUT R29, R29, 0x7, R2, 0x78, !PT ;  /* 0x000000071d1d7812 */ /* 0x000fda00078e7802 */
[----:B---3--:R-:W-:Y:S06]  /*1090*/  HMMA.16816.F32.BF16 R20, R12, R16, R20 ;  /* 0x000000100c14723c */ /* 0x008fec0000041814 */
[----:B------:R-:W-:Y:S01]  /*10a0*/  HMMA.16816.F32.BF16 R24, R12, R18, R24 ;  /* 0x000000120c18723c */ /* 0x000fe20000041818 */
[----:B------:R-:W-:Y:S01]  /*10b0*/  LOP3.LUT R17, R43, 0x4, RZ, 0xfc, !PT ;  /* 0x000000042b117812 */ /* 0x000fe200078efcff */
[----:B------:R-:W-:Y:S02]  /*10c0*/  IMAD.SHL.U32 R16, R29, 0x8, RZ ;  /* 0x000000081d107824 */ /* 0x000fe400078e00ff */
[----:B------:R-:W-:Y:S01]  /*10d0*/  IMAD.WIDE.U32 R28, R44, 0x10, R48 ;  /* 0x000000102c1c7825 */ /* 0x000fe200078e0030 */
[----:B------:R-:W-:-:S02]  /*10e0*/  LOP3.LUT R17, R17, 0x7, R2, 0x78, !PT ;  /* 0x0000000711117812 */ /* 0x000fc400078e7802 */
[----:B------:R-:W-:Y:S02]  /*10f0*/  LOP3.LUT R16, R35, R16, RZ, 0xfc, !PT ;  /* 0x0000001023107212 */ /* 0x000fe400078efcff */
[----:B------:R-:W-:Y:S01]  /*1100*/  IADD3 R66, P0, R28, 0x1000, RZ ;  /* 0x000010001c427810 */ /* 0x000fe20007f1e0ff */
[----:B------:R-:W-:Y:S01]  /*1110*/  IMAD.SHL.U32 R17, R17, 0x8, RZ ;  /* 0x0000000811117824 */ /* 0x000fe200078e00ff */
[----:B------:R-:W-:-:S03]  /*1120*/  LEA R36, R16, UR10, 0x1 ;  /* 0x0000000a10247c11 */ /* 0x000fc6000f8e08ff */
[----:B------:R-:W-:Y:S01]  /*1130*/  IMAD.X R67, RZ, RZ, R29, P0 ;  /* 0x000000ffff437224 */ /* 0x000fe200000e061d */
[----:B------:R-:W-:Y:S01]  /*1140*/  LOP3.LUT R17, R42, R17, RZ, 0xfc, !PT ;  /* 0x000000112a117212 */ /* 0x000fe200078efcff */
[----:B------:R-:W-:Y:S03]  /*1150*/  LDSM.16.M88.4 R12, [R36+0x4000] ;  /* 0x00400000240c783b */ /* 0x000fe60000000200 */
[----:B------:R-:W-:-:S05]  /*1160*/  LEA R38, R17, UR10, 0x1 ;  /* 0x0000000a11267c11 */ /* 0x000fca000f8e08ff */
[----:B------:R-:W1:Y:S02]  /*1170*/  LDSM.16.M88.4 R16, [R38] ;  /* 0x000000002610783b */ /* 0x000e640000000200 */
[----:B-1----:R-:W-:Y:S06]  /*1180*/  HMMA.16816.F32.BF16 R20, R16, R12, R20 ;  /* 0x0000000c1014723c */ /* 0x002fec0000041814 */
[----:B------:R-:W-:Y:S01]  /*1190*/  HMMA.16816.F32.BF16 R24, R16, R14, R24 ;  /* 0x0000000e1018723c */ /* 0x000fe20000041818 */
[----:B------:R-:W-:-:S04]  /*11a0*/  LOP3.LUT R13, R43, 0x6, RZ, 0xfc, !PT ;  /* 0x000000062b0d7812 */ /* 0x000fc800078efcff */
[----:B------:R-:W-:Y:S02]  /*11b0*/  LOP3.LUT R13, R13, 0x7, R2, 0x78, !PT ;  /* 0x000000070d0d7812 */ /* 0x000fe400078e7802 */
[----:B------:R-:W-:-:S03]  /*11c0*/  LOP3.LUT R15, R47, 0x6, RZ, 0xfc, !PT ;  /* 0x000000062f0f7812 */ /* 0x000fc600078efcff */
[----:B------:R-:W-:Y:S01]  /*11d0*/  IMAD.SHL.U32 R13, R13, 0x8, RZ ;  /* 0x000000080d0d7824 */ /* 0x000fe200078e00ff */
[----:B------:R-:W-:-:S04]  /*11e0*/  LOP3.LUT R15, R15, 0x7, R2, 0x78, !PT ;  /* 0x000000070f0f7812 */ /* 0x000fc800078e7802 */
[----:B------:R-:W-:Y:S01]  /*11f0*/  LOP3.LUT R13, R42, R13, RZ, 0xfc, !PT ;  /* 0x0000000d2a0d7212 */ /* 0x000fe200078efcff */
[----:B------:R-:W-:-:S03]  /*1200*/  IMAD.SHL.U32 R12, R15, 0x8, RZ ;  /* 0x000000080f0c7824 */ /* 0x000fc600078e00ff */
[----:B------:R-:W-:Y:S02]  /*1210*/  LEA R41, R13, UR10, 0x1 ;  /* 0x0000000a0d297c11 */ /* 0x000fe4000f8e08ff */
[----:B------:R-:W-:-:S04]  /*1220*/  LOP3.LUT R12, R35, R12, RZ, 0xfc, !PT ;  /* 0x0000000c230c7212 */ /* 0x000fc800078efcff */
[----:B------:R-:W-:Y:S02]  /*1230*/  LEA R39, R12, UR10, 0x1 ;  /* 0x0000000a0c277c11 */ /* 0x000fe4000f8e08ff */
[----:B------:R-:W-:Y:S04]  /*1240*/  LDSM.16.M88.4 R12, [R41] ;  /* 0x00000000290c783b */ /* 0x000fe80000000200 */
[----:B------:R-:W1:Y:S02]  /*1250*/  LDSM.16.M88.4 R16, [R39+0x4000] ;  /* 0x004000002710783b */ /* 0x000e640000000200 */
[----:B-1----:R-:W-:Y:S06]  /*1260*/  HMMA.16816.F32.BF16 R20, R12, R16, R20 ;  /* 0x000000100c14723c */ /* 0x002fec0000041814 */
[----:B------:R-:W-:Y:S07]  /*1270*/  HMMA.16816.F32.BF16 R24, R12, R18, R24 ;  /* 0x000000120c18723c */ /* 0x000fee0000041818 */
[----:B------:R-:W-:-:S02]  /*1280*/  LOP3.LUT R13, R43, 0x8, RZ, 0xfc, !PT ;  /* 0x000000082b0d7812 */ /* 0x000fc400078efcff */
[----:B------:R-:W-:Y:S02]  /*1290*/  LOP3.LUT R15, R47, 0x8, RZ, 0xfc, !PT ;  /* 0x000000082f0f7812 */ /* 0x000fe400078efcff */
[----:B------:R-:W-:Y:S02]  /*12a0*/  LOP3.LUT R13, R13, 0x7, R2, 0x78, !PT ;  /* 0x000000070d0d7812 */ /* 0x000fe400078e7802 */
[----:B------:R-:W-:-:S03]  /*12b0*/  LOP3.LUT R15, R15, 0x7, R2, 0x78, !PT ;  /* 0x000000070f0f7812 */ /* 0x000fc600078e7802 */
[----:B------:R-:W-:Y:S02]  /*12c0*/  IMAD.SHL.U32 R13, R13, 0x8, RZ ;  /* 0x000000080d0d7824 */ /* 0x000fe400078e00ff */
[----:B------:R-:W-:-:S03]  /*12d0*/  IMAD.SHL.U32 R12, R15, 0x8, RZ ;  /* 0x000000080f0c7824 */ /* 0x000fc600078e00ff */
[----:B------:R-:W-:Y:S02]  /*12e0*/  LOP3.LUT R13, R42, R13, RZ, 0xfc, !PT ;  /* 0x0000000d2a0d7212 */ /* 0x000fe400078efcff */
[----:B------:R-:W-:Y:S02]  /*12f0*/  LOP3.LUT R12, R35, R12, RZ, 0xfc, !PT ;  /* 0x0000000c230c7212 */ /* 0x000fe400078efcff */
[----:B------:R-:W-:Y:S02]  /*1300*/  LEA R45, R13, UR10, 0x1 ;  /* 0x0000000a0d2d7c11 */ /* 0x000fe4000f8e08ff */
[----:B------:R-:W-:-:S03]  /*1310*/  LEA R40, R12, UR10, 0x1 ;  /* 0x0000000a0c287c11 */ /* 0x000fc6000f8e08ff */
        /* <DEDUP_REMOVED lines=21> */
[----:B------:R-:W-:Y:S02]  /*1470*/  LOP3.LUT R15, R15, 0x7, R2, 0x78, !PT ;  /* 0x000000070f0f7812 */ /* 0x000fe400078e7802 */
[----:B------:R-:W-:Y:S01]  /*1480*/  LOP3.LUT R43, R43, 0xe, RZ, 0xfc, !PT ;  /* 0x0000000e2b2b7812 */ /* 0x000fe200078efcff */
[----:B------:R-:W-:Y:S01]  /*1490*/  IMAD.SHL.U32 R13, R13, 0x8, RZ ;  /* 0x000000080d0d7824 */ /* 0x000fe200078e00ff */
[----:B------:R-:W-:Y:S01]  /*14a0*/  LOP3.LUT R47, R47, 0xe, RZ, 0xfc, !PT ;  /* 0x0000000e2f2f7812 */ /* 0x000fe200078efcff */
[----:B------:R-:W-:Y:S01]  /*14b0*/  IMAD.SHL.U32 R12, R15, 0x8, RZ ;  /* 0x000000080f0c7824 */ /* 0x000fe200078e00ff */
[----:B------:R-:W-:-:S02]  /*14c0*/  LOP3.LUT R43, R43, 0x7, R2, 0x78, !PT ;  /* 0x000000072b2b7812 */ /* 0x000fc400078e7802 */
[----:B------:R-:W-:Y:S02]  /*14d0*/  LOP3.LUT R47, R47, 0x7, R2, 0x78, !PT ;  /* 0x000000072f2f7812 */ /* 0x000fe400078e7802 */
[----:B------:R-:W-:Y:S01]  /*14e0*/  LOP3.LUT R14, R42, R13, RZ, 0xfc, !PT ;  /* 0x0000000d2a0e7212 */ /* 0x000fe200078efcff */
[----:B------:R-:W-:Y:S01]  /*14f0*/  IMAD.SHL.U32 R13, R43, 0x8, RZ ;  /* 0x000000082b0d7824 */ /* 0x000fe200078e00ff */
[----:B------:R-:W-:Y:S01]  /*1500*/  LOP3.LUT R15, R35, R12, RZ, 0xfc, !PT ;  /* 0x0000000c230f7212 */ /* 0x000fe200078efcff */
[----:B------:R-:W-:Y:S01]  /*1510*/  IMAD.SHL.U32 R12, R47, 0x8, RZ ;  /* 0x000000082f0c7824 */ /* 0x000fe200078e00ff */
[----:B------:R-:W-:Y:S02]  /*1520*/  LEA R47, R14, UR10, 0x1 ;  /* 0x0000000a0e2f7c11 */ /* 0x000fe4000f8e08ff */
[----:B------:R-:W-:Y:S02]  /*1530*/  LEA R43, R15, UR10, 0x1 ;  /* 0x0000000a0f2b7c11 */ /* 0x000fe4000f8e08ff */
[----:B------:R-:W-:-:S02]  /*1540*/  LOP3.LUT R46, R42, R13, RZ, 0xfc, !PT ;  /* 0x0000000d2a2e7212 */ /* 0x000fc400078efcff */
[----:B------:R-:W-:Y:S01]  /*1550*/  LOP3.LUT R42, R35, R12, RZ, 0xfc, !PT ;  /* 0x0000000c232a7212 */ /* 0x000fe200078efcff */
[----:B------:R-:W-:Y:S01]  /*1560*/  LDSM.16.M88.4 R16, [R43+0x4000] ;  /* 0x004000002b10783b */ /* 0x000fe20000000200 */
[----:B------:R-:W-:Y:S02]  /*1570*/  LEA R46, R46, UR10, 0x1 ;  /* 0x0000000a2e2e7c11 */ /* 0x000fe4000f8e08ff */
[----:B------:R-:W-:Y:S01]  /*1580*/  LEA R42, R42, UR10, 0x1 ;  /* 0x0000000a2a2a7c11 */ /* 0x000fe2000f8e08ff */
[----:B------:R-:W1:Y:S02]  /*1590*/  LDSM.16.M88.4 R12, [R47] ;  /* 0x000000002f0c783b */ /* 0x000e640000000200 */
[----:B-1----:R-:W-:Y:S06]  /*15a0*/  HMMA.16816.F32.BF16 R20, R12, R16, R20 ;  /* 0x000000100c14723c */ /* 0x002fec0000041814 */
[----:B------:R-:W-:Y:S01]  /*15b0*/  HMMA.16816.F32.BF16 R24, R12, R18, R24 ;  /* 0x000000120c18723c */ /* 0x000fe20000041818 */
[----:B------:R-:W-:Y:S04]  /*15c0*/  LDSM.16.M88.4 R12, [R46] ;  /* 0x000000002e0c783b */ /* 0x000fe80000000200 */
[----:B------:R-:W1:Y:S01]  /*15d0*/  LDSM.16.M88.4 R16, [R42+0x4000] ;  /* 0x004000002a10783b */ /* 0x000e620000000200 */
[----:B------:R-:W-:Y:S06]  /*15e0*/  BAR.SYNC.DEFER_BLOCKING 0x0 ;  /* 0x0000000000007b1d */ /* 0x000fec0000010000 */
[----:B------:R-:W-:Y:S01]  /*15f0*/  @!PT LDS RZ, [RZ] ;  /* 0x00000000fffff984 */ /* 0x000fe20000000800 */
[----:B------:R-:W-:Y:S01]  /*1600*/  @!PT LDS RZ, [RZ] ;  /* 0x00000000fffff984 */ /* 0x000fe20000000800 */
[----:B------:R-:W-:Y:S01]  /*1610*/  @!PT LDS RZ, [RZ] ;  /* 0x00000000fffff984 */ /* 0x000fe20000000800 */
[----:B------:R-:W-:Y:S04]  /*1620*/  LDGSTS.E.BYPASS.128 [R10], desc[UR14][R28.64+0x400] ;  /* 0x000004001c0a7fae */ /* 0x000fe8000b901c4e */
[----:B------:R-:W-:Y:S04]  /*1630*/  LDGSTS.E.BYPASS.128 [R9], desc[UR14][R28.64+0x400] ;  /* 0x000004001c097fae */ /* 0x000fe8000b901c4e */
[----:B------:R-:W-:Y:S04]  /*1640*/  LDGSTS.E.BYPASS.128 [R3], desc[UR14][R28.64+0x400] ;  /* 0x000004001c037fae */ /* 0x000fe8000b901c4e */
[----:B------:R-:W-:Y:S01]  /*1650*/  LDGSTS.E.BYPASS.128 [R8], desc[UR14][R28.64+0x400] ;  /* 0x000004001c087fae */ /* 0x000fe2000b901c4e */
[----:B-1----:R-:W-:Y:S03]  /*1660*/  HMMA.16816.F32.BF16 R20, R12, R16, R20 ;  /* 0x000000100c14723c */ /* 0x002fe60000041814 */
[----:B------:R-:W0:Y:S03]  /*1670*/  LDGDEPBAR ;  /* 0x00000000000079af */ /* 0x000e260000000000 */
[----:B------:R-:W-:Y:S01]  /*1680*/  HMMA.16816.F32.BF16 R24, R12, R18, R24 ;  /* 0x000000120c18723c */ /* 0x000fe20000041818 */
        /* <DEDUP_REMOVED lines=9> */
[----:B------:R-:W-:-:S04]  /*1720*/  DEPBAR.LE SB0, 0x6 ;  /* 0x000081800000791a */ /* 0x000fc80000000000 */
[----:B------:R-:W-:Y:S06]  /*1730*/  BAR.SYNC.DEFER_BLOCKING 0x0 ;  /* 0x0000000000007b1d */ /* 0x000fec0000010000 */
[----:B------:R-:W-:Y:S04]  /*1740*/  LDSM.16.M88.4 R12, [R34+0x1000] ;  /* 0x00100000220c783b */ /* 0x000fe80000000200 */
[----:B------:R-:W1:Y:S02]  /*1750*/  LDSM.16.M88.4 R16, [R33+0x6000] ;  /* 0x006000002110783b */ /* 0x000e640000000200 */
[----:B-1----:R-:W-:Y:S06]  /*1760*/  HMMA.16816.F32.BF16 R20, R12, R16, R20 ;  /* 0x000000100c14723c */ /* 0x002fec0000041814 */
[----:B------:R-:W-:Y:S01]  /*1770*/  HMMA.16816.F32.BF16 R24, R12, R18, R24 ;  /* 0x000000120c18723c */ /* 0x000fe20000041818 */
[----:B------:R-:W-:Y:S04]  /*1780*/  LDSM.16.M88.4 R12, [R32+0x1000] ;  /* 0x00100000200c783b */ /* 0x000fe80000000200 */
[----:B------:R-:W1:-:S13]  /*1790*/  LDSM.16.M88.4 R16, [R37+0x6000] ;  /* 0x006000002510783b */ /* 0x000e5a0000000200 */
        /* <DEDUP_REMOVED lines=23> */
[----:B------:R-:W1:Y:S01]  /*1910*/  LDSM.16.M88.4 R16, [R42+0x6000] ;  /* 0x006000002a10783b */ /* 0x000e620000000200 */
[----:B------:R-:W-:Y:S06]  /*1920*/  BAR.SYNC.DEFER_BLOCKING 0x0 ;  /* 0x0000000000007b1d */ /* 0x000fec0000010000 */
[----:B------:R-:W-:Y:S01]  /*1930*/  @!PT LDS RZ, [RZ] ;  /* 0x00000000fffff984 */ /* 0x000fe20000000800 */
[----:B------:R-:W-:Y:S01]  /*1940*/  @!PT LDS RZ, [RZ] ;  /* 0x00000000fffff984 */ /* 0x000fe20000000800 */
[----:B------:R-:W-:Y:S01]  /*1950*/  @!PT LDS RZ, [RZ] ;  /* 0x00000000fffff984 */ /* 0x000fe20000000800 */
[----:B------:R-:W-:Y:S04]  /*1960*/  LDGSTS.E.BYPASS.128 [R10+0x1000], desc[UR14][R28.64+0x500] ;  /* 0x010005001c0a7fae */ /* 0x000fe8000b901c4e */
[----:B------:R-:W-:Y:S04]  /*1970*/  LDGSTS.E.BYPASS.128 [R9+0x1000], desc[UR14][R28.64+0x500] ;  /* 0x010005001c097fae */ /* 0x000fe8000b901c4e */
[----:B------:R-:W-:Y:S04]  /*1980*/  LDGSTS.E.BYPASS.128 [R3+0x1000], desc[UR14][R28.64+0x500] ;  /* 0x010005001c037fae */ /* 0x000fe8000b901c4e */
[----:B------:R-:W-:Y:S01]  /*1990*/  LDGSTS.E.BYPASS.128 [R8+0x1000], desc[UR14][R28.64+0x500] ;  /* 0x010005001c087fae */ /* 0x000fe2000b901c4e */
        /* <DEDUP_REMOVED lines=48> */
[----:B------:R-:W-:Y:S04]  /*1ca0*/  LDGSTS.E.BYPASS.128 [R10+0x2000], desc[UR14][R28.64+0x600], !PT ;  /* 0x020006001c0a7fae */ /* 0x000fe8000f901c4e */
[----:B------:R-:W-:Y:S04]  /*1cb0*/  LDGSTS.E.BYPASS.128 [R9+0x2000], desc[UR14][R28.64+0x600], !PT ;  /* 0x020006001c097fae */ /* 0x000fe8000f901c4e */
[----:B------:R-:W-:Y:S04]  /*1cc0*/  LDGSTS.E.BYPASS.128 [R3+0x2000], desc[UR14][R28.64+0x600], !PT ;  /* 0x020006001c037fae */ /* 0x000fe8000f901c4e */
[----:B------:R-:W-:Y:S01]  /*1cd0*/  LDGSTS.E.BYPASS.128 [R8+0x2000], desc[UR14][R28.64+0x600], !PT ;  /* 0x020006001c087fae */ /* 0x000fe2000f901c4e */
[----:B-1----:R-:W-:Y:S03]  /*1ce0*/  HMMA.16816.F32.BF16 R20, R12, R16, R20 ;  /* 0x000000100c14723c */ /* 0x002fe60000041814 */
[----:B------:R-:W0:Y:S03]  /*1cf0*/  LDGDEPBAR ;  /* 0x00000000000079af */ /* 0x000e260000000000 */
[----:B------:R-:W-:Y:S01]  /*1d00*/  HMMA.16816.F32.BF16 R24, R12, R18, R24 ;  /* 0x000000120c18723c */ /* 0x000fe20000041818 */
[----:B------:R-:W-:Y:S04]  /*1d10*/  LDGSTS.E.BYPASS.128 [R10+0x8000], desc[UR14][R64.64+0x600], !PT ;  /* 0x08000600400a7fae */ /* 0x000fe8000f901c4e */
[----:B------:R-:W-:Y:S04]  /*1d20*/  LDGSTS.E.BYPASS.128 [R9+0x8000], desc[UR14][R62.64+0x600], !PT ;  /* 0x080006003e097fae */ /* 0x000fe8000f901c4e */
[----:B------:R-:W-:Y:S04]  /*1d30*/  LDGSTS.E.BYPASS.128 [R3+0x8000], desc[UR14][R60.64+0x600], !PT ;  /* 0x080006003c037fae */ /* 0x000fe8000f901c4e */
[----:B------:R-:W-:Y:S04]  /*1d40*/  LDGSTS.E.BYPASS.128 [R8+0x8000], desc[UR14][R58.64+0x600], !PT ;  /* 0x080006003a087fae */ /* 0x000fe8000f901c4e */
[----:B------:R-:W-:Y:S04]  /*1d50*/  LDGSTS.E.BYPASS.128 [R7+0x8000], desc[UR14][R56.64+0x600], !PT ;  /* 0x0800060038077fae */ /* 0x000fe8000f901c4e */
[----:B------:R-:W-:Y:S04]  /*1d60*/  LDGSTS.E.BYPASS.128 [R6+0x8000], desc[UR14][R54.64+0x600], !PT ;  /* 0x0800060036067fae */ /* 0x000fe8000f901c4e */
[----:B------:R-:W-:Y:S04]  /*1d70*/  LDGSTS.E.BYPASS.128 [R5+0x8000], desc[UR14][R52.64+0x600], !PT ;  /* 0x0800060034057fae */ /* 0x000fe8000f901c4e */
[----:B------:R-:W-:Y:S04]  /*1d80*/  LDGSTS.E.BYPASS.128 [R4+0x8000], desc[UR14][R50.64+0x600], !PT ;  /* 0x0800060032047fae */ /* 0x000fe8000f901c4e */
        /* <DEDUP_REMOVED lines=44> */
[----:B------:R1:W-:Y:S04]  /*2050*/  LDGSTS.E.BYPASS.128 [R10+0xa000], desc[UR14][R64.64+0x700], !PT ;  /* 0x0a000700400a7fae */ /* 0x0003e8000f901c4e */
[----:B------:R2:W-:Y:S04]  /*2060*/  LDGSTS.E.BYPASS.128 [R9+0xa000], desc[UR14][R62.64+0x700], !PT ;  /* 0x0a0007003e097fae */ /* 0x0005e8000f901c4e */
[----:B------:R3:W-:Y:S04]  /*2070*/  LDGSTS.E.BYPASS.128 [R3+0xa000], desc[UR14][R60.64+0x700], !PT ;  /* 0x0a0007003c037fae */ /* 0x0007e8000f901c4e */
[----:B------:R4:W-:Y:S01]  /*2080*/  LDGSTS.E.BYPASS.128 [R8+0xa000], desc[UR14][R58.64+0x700], !PT ;  /* 0x0a0007003a087fae */ /* 0x0009e2000f901c4e */
[----:B-1----:R-:W-:-:S03]  /*2090*/  IADD3 R64, P0, R64, 0x1000, RZ ;  /* 0x0000100040407810 */ /* 0x002fc60007f1e0ff */
[----:B------:R1:W-:Y:S01]  /*20a0*/  LDGSTS.E.BYPASS.128 [R7+0xa000], desc[UR14][R56.64+0x700], !PT ;  /* 0x0a00070038077fae */ /* 0x0003e2000f901c4e */
[----:B--2---:R-:W-:Y:S01]  /*20b0*/  IADD3 R62, P1, R62, 0x1000, RZ ;  /* 0x000010003e3e7810 */ /* 0x004fe20007f3e0ff */
[----:B------:R-:W-:Y:S02]  /*20c0*/  IMAD.X R65, RZ, RZ, R65, P0 ;  /* 0x000000ffff417224 */ /* 0x000fe400000e0641 */
[----:B------:R2:W-:Y:S01]  /*20d0*/  LDGSTS.E.BYPASS.128 [R6+0xa000], desc[UR14][R54.64+0x700], !PT ;  /* 0x0a00070036067fae */ /* 0x0005e2000f901c4e */
[----:B---3--:R-:W-:Y:S01]  /*20e0*/  IADD3 R60, P0, R60, 0x1000, RZ ;  /* 0x000010003c3c7810 */ /* 0x008fe20007f1e0ff */
[----:B------:R-:W-:Y:S02]  /*20f0*/  IMAD.X R63, RZ, RZ, R63, P1 ;  /* 0x000000ffff3f7224 */ /* 0x000fe400008e063f */
[----:B------:R3:W-:Y:S01]  /*2100*/  LDGSTS.E.BYPASS.128 [R5+0xa000], desc[UR14][R52.64+0x700], !PT ;  /* 0x0a00070034057fae */ /* 0x0007e2000f901c4e */
[----:B----4-:R-:W-:Y:S01]  /*2110*/  IADD3 R58, P1, R58, 0x1000, RZ ;  /* 0x000010003a3a7810 */ /* 0x010fe20007f3e0ff */
[----:B------:R-:W-:-:S02]  /*2120*/  IMAD.X R61, RZ, RZ, R61, P0 ;  /* 0x000000ffff3d7224 */ /* 0x000fc400000e063d */
[----:B------:R4:W-:Y:S01]  /*2130*/  LDGSTS.E.BYPASS.128 [R4+0xa000], desc[UR14][R50.64+0x700], !PT ;  /* 0x0a00070032047fae */ /* 0x0009e2000f901c4e */
[----:B-1----:R-:W-:Y:S01]  /*2140*/  IADD3 R56, P0, R56, 0x1000, RZ ;  /* 0x0000100038387810 */ /* 0x002fe20007f1e0ff */
[----:B------:R-:W-:Y:S02]  /*2150*/  IMAD.X R59, RZ, RZ, R59, P1 ;  /* 0x000000ffff3b7224 */ /* 0x000fe400008e063b */
[----:B------:R-:W0:Y:S01]  /*2160*/  LDGDEPBAR ;  /* 0x00000000000079af */ /* 0x000e220000000000 */
[----:B--2---:R-:W-:Y:S01]  /*2170*/  IADD3 R54, P1, R54, 0x1000, RZ ;  /* 0x0000100036367810 */ /* 0x004fe20007f3e0ff */
[----:B------:R-:W-:Y:S01]  /*2180*/  IMAD.X R57, RZ, RZ, R57, P0 ;  /* 0x000000ffff397224 */ /* 0x000fe200000e0639 */
[----:B---3--:R-:W-:-:S03]  /*2190*/  IADD3 R52, P0, R52, 0x1000, RZ ;  /* 0x0000100034347810 */ /* 0x008fc60007f1e0ff */
[----:B------:R-:W-:Y:S01]  /*21a0*/  IMAD.X R55, RZ, RZ, R55, P1 ;  /* 0x000000ffff377224 */ /* 0x000fe200008e0637 */
[----:B----4-:R-:W-:Y:S01]  /*21b0*/  IADD3 R50, P1, R50, 0x1000, RZ ;  /* 0x0000100032327810 */ /* 0x010fe20007f3e0ff */
[----:B------:R-:W-:-:S04]  /*21c0*/  IMAD.X R53, RZ, RZ, R53, P0 ;  /* 0x000000ffff357224 */ /* 0x000fc800000e0635 */
[----:B------:R-:W-:Y:S01]  /*21d0*/  IMAD.X R51, RZ, RZ, R51, P1 ;  /* 0x000000ffff337224 */ /* 0x000fe200008e0633 */
[----:B------:R-:W-:-:S04]  /*21e0*/  DEPBAR.LE SB0, 0x6 ;  /* 0x000081800000791a */ /* 0x000fc80000000000 */
[----:B------:R-:W-:Y:S06]  /*21f0*/  BAR.SYNC.DEFER_BLOCKING 0x0 ;  /* 0x0000000000007b1d */ /* 0x000fec0000010000 */
[----:B------:R-:W-:Y:S04]  /*2200*/  LDSM.16.M88.4 R12, [R34] ;  /* 0x00000000220c783b */ /* 0x000fe80000000200 */
[----:B------:R-:W1:Y:S02]  /*2210*/  LDSM.16.M88.4 R16, [R33+0x4000] ;  /* 0x004000002110783b */ /* 0x000e640000000200 */
[----:B-1----:R-:W-:Y:S06]  /*2220*/  HMMA.16816.F32.BF16 R20, R12, R16, R20 ;  /* 0x000000100c14723c */ /* 0x002fec0000041814 */
[----:B------:R-:W-:Y:S01]  /*2230*/  HMMA.16816.F32.BF16 R24, R12, R18, R24 ;  /* 0x000000120c18723c */ /* 0x000fe20000041818 */
[----:B------:R-:W-:Y:S04]  /*2240*/  LDSM.16.M88.4 R12, [R32] ;  /* 0x00000000200c783b */ /* 0x000fe80000000200 */
[----:B------:R-:W1:-:S13]  /*2250*/  LDSM.16.M88.4 R16, [R37+0x4000] ;  /* 0x004000002510783b */ /* 0x000e5a0000000200 */
        /* <DEDUP_REMOVED lines=28> */
[----:B------:R-:W-:Y:S04]  /*2420*/  LDGSTS.E.BYPASS.128 [R10], desc[UR14][R66.64+-0x800], !PT ;  /* 0x00000800420a7fae */ /* 0x000fe8000f901c4e */
[----:B------:R-:W-:Y:S04]  /*2430*/  LDGSTS.E.BYPASS.128 [R9], desc[UR14][R66.64+-0x800], !PT ;  /* 0x0000080042097fae */ /* 0x000fe8000f901c4e */
[----:B------:R-:W-:Y:S04]  /*2440*/  LDGSTS.E.BYPASS.128 [R3], desc[UR14][R66.64+-0x800], !PT ;  /* 0x0000080042037fae */ /* 0x000fe8000f901c4e */
[----:B------:R-:W-:Y:S01]  /*2450*/  LDGSTS.E.BYPASS.128 [R8], desc[UR14][R66.64+-0x800], !PT ;  /* 0x0000080042087fae */ /* 0x000fe2000f901c4e */
        /* <DEDUP_REMOVED lines=15> */
[----:B------:R-:W1:Y:S04]  /*2550*/  LDSM.16.M88.4 R16, [R33+0x6000] ;  /* 0x006000002110783b */ /* 0x000e680000000200 */
[----:B------:R-:W-:Y:S01]  /*2560*/  LDSM.16.M88.4 R28, [R38+0x1000] ;  /* 0x00100000261c783b */ /* 0x000fe20000000200 */
[----:B-1----:R-:W-:Y:S06]  /*2570*/  HMMA.16816.F32.BF16 R20, R12, R16, R20 ;  /* 0x000000100c14723c */ /* 0x002fec0000041814 */
[----:B------:R-:W-:Y:S01]  /*2580*/  HMMA.16816.F32.BF16 R24, R12, R18, R24 ;  /* 0x000000120c18723c */ /* 0x000fe20000041818 */
[----:B------:R-:W-:Y:S04]  /*2590*/  LDSM.16.M88.4 R12, [R32+0x1000] ;  /* 0x00100000200c783b */ /* 0x000fe80000000200 */
[----:B------:R-:W1:Y:S04]  /*25a0*/  LDSM.16.M88.4 R16, [R37+0x6000] ;  /* 0x006000002510783b */ /* 0x000e680000000200 */
[----:B------:R-:W-:Y:S09]  /*25b0*/  LDSM.16.M88.4 R32, [R45+0x1000] ;  /* 0x001000002d20783b */ /* 0x000ff20000000200 */
[----:B-1----:R-:W-:Y:S06]  /*25c0*/  HMMA.16816.F32.BF16 R20, R12, R16, R20 ;  /* 0x000000100c14723c */ /* 0x002fec0000041814 */
[----:B------:R-:W-:Y:S01]  /*25d0*/  HMMA.16816.F32.BF16 R24, R12, R18, R24 ;  /* 0x000000120c18723c */ /* 0x000fe20000041818 */
[----:B------:R1:W2:Y:S04]  /*25e0*/  LDSM.16.M88.4 R12, [R36+0x6000] ;  /* 0x00600000240c783b */ /* 0x0002a80000000200 */
[----:B------:R-:W-:Y:S01]  /*25f0*/  LDSM.16.M88.4 R16, [R39+0x6000] ;  /* 0x006000002710783b */ /* 0x000fe20000000200 */
[----:B-1----:R-:W-:-:S04]  /*2600*/  IABS R36, UR13 ;  /* 0x0000000d00247c13 */ /* 0x002fc80008000000 */
[----:B------:R-:W-:-:S13]  /*2610*/  R2UR UR12, R36 ;  /* 0x00000000240c72ca */ /* 0x000fda00000e0000 */
[----:B------:R-:W-:-:S04]  /*2620*/  UIMAD.WIDE.U32 UR4, UR9, UR12, URZ ;  /* 0x0000000c090472a5 */ /* 0x000fc8000f8e003f */
[----:B------:R-:W-:-:S04]  /*2630*/  UIMAD UR5, UR5, UR11, UR12 ;  /* 0x0000000b050572a4 */ /* 0x000fc8000f8e020c */
[----:B------:R-:W-:Y:S01]  /*2640*/  UISETP.GT.U32.AND UP1, UPT, UR16, UR5, UPT ;  /* 0x000000051000728c */ /* 0x000fe2000bf24070 */
[----:B--2---:R-:W-:Y:S10]  /*2650*/  HMMA.16816.F32.BF16 R20, R28, R12, R20 ;  /* 0x0000000c1c14723c */ /* 0x004ff40000041814 */
[----:B------:R-:W-:Y:S01]  /*2660*/  @!UP1 UIADD3 UR5, UR5, -UR16, URZ ;  /* 0x8000001005059290 */ /* 0x000fe2000fffe03f */
[----:B------:R-:W-:Y:S01]  /*2670*/  HMMA.16816.F32.BF16 R28, R28, R14, R24 ;  /* 0x0000000e1c1c723c */ /* 0x000fe20000041818 */
[----:B------:R-:W1:Y:S02]  /*2680*/  LDSM.16.M88.4 R12, [R41+0x1000] ;  /* 0x00100000290c783b */ /* 0x000e640000000200 */
[----:B------:R-:W-:-:S02]  /*2690*/  UISETP.GT.U32.AND UP1, UPT, UR16, UR5, UPT ;  /* 0x000000051000728c */ /* 0x000fc4000bf24070 */
[----:B------:R-:W2:Y:S09]  /*26a0*/  LDSM.16.M88.4 R24, [R40+0x6000] ;  /* 0x006000002818783b */ /* 0x000eb20000000200 */
[----:B------:R-:W-:-:S04]  /*26b0*/  @!UP1 UIADD3 UR5, UR5, -UR16, URZ ;  /* 0x8000001005059290 */ /* 0x000fc8000fffe03f */
[----:B------:R-:W-:-:S04]  /*26c0*/  @!UP2 UIADD3 UR5, -UR5, URZ, URZ ;  /* 0x0000003f0505a290 */ /* 0x000fc8000fffe13f */
[----:B------:R-:W-:-:S04]  /*26d0*/  USEL UR5, UR8, UR5, !UP0 ;  /* 0x0000000508057287 */ /* 0x000fc8000c000000 */
[----:B------:R-:W-:Y:S01]  /*26e0*/  ULEA UR5, UR6, UR5, 0x3 ;  /* 0x0000000506057291 */ /* 0x000fe2000f8e183f */
[----:B-1----:R-:W-:Y:S06]  /*26f0*/  HMMA.16816.F32.BF16 R20, R12, R16, R20 ;  /* 0x000000100c14723c */ /* 0x002fec0000041814 */
[----:B------:R-:W-:Y:S01]  /*2700*/  HMMA.16816.F32.BF16 R28, R12, R18, R28 ;  /* 0x000000120c1c723c */ /* 0x000fe2000004181c */
[----:B------:R-:W-:Y:S04]  /*2710*/  LDSM.16.M88.4 R12, [R48+0x1000] ;  /* 0x00100000300c783b */ /* 0x000fe80000000200 */
[----:B------:R-:W1:-:S13]  /*2720*/  LDSM.16.M88.4 R16, [R44+0x6000] ;  /* 0x006000002c10783b */ /* 0x000e5a0000000200 */
[----:B--2---:R-:W-:Y:S06]  /*2730*/  HMMA.16816.F32.BF16 R20, R32, R24, R20 ;  /* 0x000000182014723c */ /* 0x004fec0000041814 */
[----:B------:R-:W-:Y:S01]  /*2740*/  HMMA.16816.F32.BF16 R32, R32, R26, R28 ;  /* 0x0000001a2020723c */ /* 0x000fe2000004181c */
[----:B------:R-:W-:Y:S04]  /*2750*/  LDSM.16.M88.4 R28, [R47+0x1000] ;  /* 0x001000002f1c783b */ /* 0x000fe80000000200 */
[----:B------:R-:W2:-:S13]  /*2760*/  LDSM.16.M88.4 R24, [R43+0x6000] ;  /* 0x006000002b18783b */ /* 0x000e9a0000000200 */
[----:B-1----:R-:W-:Y:S06]  /*2770*/  HMMA.16816.F32.BF16 R20, R12, R16, R20 ;  /* 0x000000100c14723c */ /* 0x002fec0000041814 */
[----:B------:R-:W-:Y:S01]  /*2780*/  HMMA.16816.F32.BF16 R32, R12, R18, R32 ;  /* 0x000000120c20723c */ /* 0x000fe20000041820 */
[----:B------:R-:W-:Y:S04]  /*2790*/  LDSM.16.M88.4 R12, [R46+0x1000] ;  /* 0x001000002e0c783b */ /* 0x000fe80000000200 */
[----:B------:R-:W1:Y:S01]  /*27a0*/  LDSM.16.M88.4 R16, [R42+0x6000] ;  /* 0x006000002a10783b */ /* 0x000e620000000200 */
[----:B------:R-:W-:-:S12]  /*27b0*/  BAR.SYNC.DEFER_BLOCKING 0x0 ;  /* 0x0000000000007b1d */ /* 0x000fd80000010000 */
[----:B--2---:R-:W-:Y:S06]  /*27c0*/  HMMA.16816.F32.BF16 R20, R28, R24, R20 ;  /* 0x000000181c14723c */ /* 0x004fec0000041814 */
[----:B------:R-:W-:Y:S01]  /*27d0*/  HMMA.16816.F32.BF16 R32, R28, R26, R32 ;  /* 0x0000001a1c20723c */ /* 0x000fe20000041820 */
[----:B------:R-:W-:Y:S01]  /*27e0*/  @!PT LDS RZ, [RZ] ;  /* 0x00000000fffff984 */ /* 0x000fe20000000800 */
[----:B------:R-:W-:Y:S01]  /*27f0*/  @!PT LDS RZ, [RZ] ;  /* 0x00000000fffff984 */ /* 0x000fe20000000800 */
[----:B------:R-:W-:Y:S01]  /*2800*/  @!PT LDS RZ, [RZ] ;  /* 0x00000000fffff984 */ /* 0x000fe20000000800 */
[----:B------:R-:W-:Y:S04]  /*2810*/  LDGSTS.E.BYPASS.128 [R10+0x1000], desc[UR14][R66.64+-0x700], !PT ;  /* 0x01000900420a7fae */ /* 0x000fe8000f901c4e */
[----:B------:R-:W-:Y:S04]  /*2820*/  LDGSTS.E.BYPASS.128 [R9+0x1000], desc[UR14][R66.64+-0x700], !PT ;  /* 0x0100090042097fae */ /* 0x000fe8000f901c4e */
[----:B------:R-:W-:Y:S04]  /*2830*/  LDGSTS.E.BYPASS.128 [R3+0x1000], desc[UR14][R66.64+-0x700], !PT ;  /* 0x0100090042037fae */ /* 0x000fe8000f901c4e */
[----:B------:R-:W-:Y:S05]  /*2840*/  LDGSTS.E.BYPASS.128 [R8+0x1000], desc[UR14][R66.64+-0x700], !PT ;  /* 0x0100090042087fae */ /* 0x000fea000f901c4e */
[----:B-1----:R-:W-:Y:S01]  /*2850*/  HMMA.16816.F32.BF16 R20, R12, R16, R20 ;  /* 0x000000100c14723c */ /* 0x002fe20000041814 */
[----:B------:R-:W0:Y:S05]  /*2860*/  LDGDEPBAR ;  /* 0x00000000000079af */ /* 0x000e2a0000000000 */
[----:B------:R-:W-:Y:S01]  /*2870*/  HMMA.16816.F32.BF16 R32, R12, R18, R32 ;  /* 0x000000120c20723c */ /* 0x000fe20000041820 */
[----:B------:R1:W-:Y:S04]  /*2880*/  LDGSTS.E.BYPASS.128 [R10+0x6000], desc[UR14][R64.64+-0x700], !PT ;  /* 0x06000900400a7fae */ /* 0x0003e8000f901c4e */
[----:B------:R2:W-:Y:S02]  /*2890*/  LDGSTS.E.BYPASS.128 [R9+0x6000], desc[UR14][R62.64+-0x700], !PT ;  /* 0x060009003e097fae */ /* 0x0005e4000f901c4e */
[----:B------:R-:W-:-:S02]  /*28a0*/  LOP3.LUT R13, R2, 0x3, RZ, 0xc0, !PT ;  /* 0x00000003020d7812 */ /* 0x000fc400078ec0ff */
[----:B------:R3:W-:Y:S04]  /*28b0*/  LDGSTS.E.BYPASS.128 [R3+0x6000], desc[UR14][R60.64+-0x700], !PT ;  /* 0x060009003c037fae */ /* 0x0007e8000f901c4e */
[----:B------:R-:W-:Y:S01]  /*28c0*/  LDGSTS.E.BYPASS.128 [R8+0x6000], desc[UR14][R58.64+-0x700], !PT ;  /* 0x060009003a087fae */ /* 0x000fe2000f901c4e */
[----:B-1----:R-:W-:Y:S02]  /*28d0*/  LOP3.LUT R10, R2, 0x1f, RZ, 0xc0, !PT ;  /* 0x0000001f020a7812 */ /* 0x002fe400078ec0ff */
[----:B------:R-:W-:Y:S01]  /*28e0*/  LOP3.LUT R2, R0, 0x8, RZ, 0xc0, !PT ;  /* 0x0000000800027812 */ /* 0x000fe200078ec0ff */
[----:B------:R-:W-:Y:S01]  /*28f0*/  LDGSTS.E.BYPASS.128 [R7+0x6000], desc[UR14][R56.64+-0x700], !PT ;  /* 0x0600090038077fae */ /* 0x000fe2000f901c4e */
[----:B--2---:R-:W-:Y:S02]  /*2900*/  SHF.R.U32.HI R9, RZ, 0x2, R10 ;  /* 0x00000002ff097819 */ /* 0x004fe4000001160a */
[----:B------:R-:W-:Y:S01]  /*2910*/  F2FP.BF16.F32.PACK_AB R21, R21, R20 ;  /* 0x000000141515723e */ /* 0x000fe200000010ff */
[----:B------:R1:W-:Y:S01]  /*2920*/  LDGSTS.E.BYPASS.128 [R6+0x6000], desc[UR14][R54.64+-0x700], !PT ;  /* 0x0600090036067fae */ /* 0x0003e2000f901c4e */
[----:B------:R-:W-:Y:S01]  /*2930*/  IMAD R2, R13, 0x2, R2 ;  /* 0x000000020d027824 */ /* 0x000fe200078e0202 */
[----:B------:R-:W-:-:S02]  /*2940*/  F2FP.BF16.F32.PACK_AB R23, R23, R22 ;  /* 0x000000161717723e */ /* 0x000fc400000010ff */
[----:B------:R-:W-:Y:S01]  /*2950*/  LDGSTS.E.BYPASS.128 [R5+0x6000], desc[UR14][R52.64+-0x700], !PT ;  /* 0x0600090034057fae */ /* 0x000fe2000f901c4e */
[----:B------:R-:W-:Y:S01]  /*2960*/  IMAD R2, R9, 0x28, R2 ;  /* 0x0000002809027824 */ /* 0x000fe200078e0202 */
[----:B------:R-:W-:Y:S02]  /*2970*/  F2FP.BF16.F32.PACK_AB R33, R33, R32 ;  /* 0x000000202121723e */ /* 0x000fe400000010ff */
[----:B------:R2:W-:Y:S01]  /*2980*/  LDGSTS.E.BYPASS.128 [R4+0x6000], desc[UR14][R50.64+-0x700], !PT ;  /* 0x0600090032047fae */ /* 0x0005e2000f901c4e */
[----:B------:R-:W-:Y:S02]  /*2990*/  F2FP.BF16.F32.PACK_AB R35, R35, R34 ;  /* 0x000000222323723e */ /* 0x000fe400000010ff */
[----:B------:R-:W-:Y:S01]  /*29a0*/  LEA R2, R2, UR10, 0x1 ;  /* 0x0000000a02027c11 */ /* 0x000fe2000f8e08ff */
[----:B------:R-:W0:Y:S01]  /*29b0*/  LDGDEPBAR ;  /* 0x00000000000079af */ /* 0x000e220000000000 */
[----:B---3--:R-:W-:Y:S01]  /*29c0*/  LOP3.LUT R3, R0, 0xf, RZ, 0xc0, !PT ;  /* 0x0000000f00037812 */ /* 0x008fe200078ec0ff */
[----:B-1----:R-:W-:Y:S01]  /*29d0*/  IMAD.U32 R6, RZ, RZ, UR5 ;  /* 0x00000005ff067e24 */ /* 0x002fe2000f8e00ff */
[----:B------:R-:W-:-:S03]  /*29e0*/  LOP3.LUT R0, R9, 0x8, R0, 0xf8, !PT ;  /* 0x0000000809007812 */ /* 0x000fc600078ef800 */
[----:B------:R-:W-:Y:S02]  /*29f0*/  IMAD R3, R6, 0x10, R3 ;  /* 0x0000001006037824 */ /* 0x000fe400078e0203 */
[----:B--2---:R-:W-:Y:S02]  /*2a00*/  IMAD.U32 R4, RZ, RZ, UR7 ;  /* 0x00000007ff047e24 */ /* 0x004fe4000f8e00ff */
[----:B------:R-:W-:Y:S01]  /*2a10*/  IMAD R0, R0, 0x5, R13 ;  /* 0x0000000500007824 */ /* 0x000fe200078e020d */
[----:B------:R-:W-:Y:S02]  /*2a20*/  ISETP.GE.AND P0, PT, R3, 0x1, PT ;  /* 0x000000010300780c */ /* 0x000fe40003f06270 */
[----:B------:R-:W-:Y:S01]  /*2a30*/  LOP3.LUT R11, R4, 0x18, R11, 0xf8, !PT ;  /* 0x00000018040b7812 */ /* 0x000fe200078ef80b */
[----:B------:R-:W-:-:S03]  /*2a40*/  IMAD.SHL.U32 R0, R0, 0x8, RZ ;  /* 0x0000000800007824 */ /* 0x000fc600078e00ff */
[----:B------:R-:W-:Y:S02]  /*2a50*/  ISETP.LT.AND P0, PT, R11, 0xc00, !P0 ;  /* 0x00000c000b00780c */ /* 0x000fe40004701270 */
[----:B------:R-:W-:Y:S01]  /*2a60*/  LEA R0, R0, UR10, 0x1 ;  /* 0x0000000a00007c11 */ /* 0x000fe2000f8e08ff */
[----:B------:R-:W-:-:S04]  /*2a70*/  DEPBAR.LE SB0, 0x6 ;  /* 0x000081800000791a */ /* 0x000fc80000000000 */
[----:B------:R-:W-:Y:S06]  /*2a80*/  BAR.SYNC.DEFER_BLOCKING 0x0 ;  /* 0x0000000000007b1d */ /* 0x000fec0000010000 */
[----:B------:R-:W-:-:S04]  /*2a90*/  DEPBAR.LE SB0, 0x0 ;  /* 0x000080000000791a */ /* 0x000fc80000000000 */
[----:B------:R-:W-:Y:S06]  /*2aa0*/  BAR.SYNC.DEFER_BLOCKING 0x0 ;  /* 0x0000000000007b1d */ /* 0x000fec0000010000 */
[----:B------:R1:W-:Y:S04]  /*2ab0*/  STS [R2], R21 ;  /* 0x0000001502007388 */ /* 0x0003e80000000800 */
[----:B------:R1:W-:Y:S04]  /*2ac0*/  STS [R2+0x280], R23 ;  /* 0x0002801702007388 */ /* 0x0003e80000000800 */
[----:B------:R1:W-:Y:S04]  /*2ad0*/  STS [R2+0x20], R33 ;  /* 0x0000202102007388 */ /* 0x0003e80000000800 */
[----:B------:R1:W-:Y:S01]  /*2ae0*/  STS [R2+0x2a0], R35 ;  /* 0x0002a02302007388 */ /* 0x0003e20000000800 */
[----:B------:R-:W-:Y:S06]  /*2af0*/  BAR.SYNC.DEFER_BLOCKING 0x0 ;  /* 0x0000000000007b1d */ /* 0x000fec0000010000 */
[----:B-1----:R-:W-:Y:S05]  /*2b00*/  @!P0 EXIT ;  /* 0x000000000000894d */ /* 0x002fea0003800000 */
[----:B------:R-:W1:Y:S01]  /*2b10*/  LDS.128 R4, [R0] ;  /* 0x0000000000047984 */ /* 0x000e620000000c00 */
[----:B------:R-:W2:Y:S02]  /*2b20*/  LDC.64 R2, c[0x0][0x220] ;  /* 0x00008800ff027b82 */ /* 0x000ea40000000a00 */
[----:B--2---:R-:W-:-:S05]  /*2b30*/  IMAD.WIDE R2, R11, 0x2, R2 ;  /* 0x000000020b027825 */ /* 0x004fca00078e0202 */
[----:B-1----:R-:W-:Y:S01]  /*2b40*/  STG.E.128 desc[UR14][R2.64], R4 ;  /* 0x0000000402007986 */ /* 0x002fe2000c101d0e */
[----:B------:R-:W-:Y:S05]  /*2b50*/  EXIT ;  /* 0x000000000000794d */ /* 0x000fea0003800000 */
.L_x_0:
[----:B------:R-:W-:-:S00]  /*2b60*/  BRA `(.L_x_0) ;  /* 0xfffffffc00fc7947 */ /* 0x000fc0000383ffff */
[----:B------:R-:W-:-:S00]  /*2b70*/  NOP ;  /* 0x0000000000007918 */ /* 0x000fc00000000000 */
        /* <DEDUP_REMOVED lines=8> */
.L_x_1:


//--------------------- .nv.shared.triton_mm      --------------------------
	.section	.nv.shared.triton_mm,"aw",@nobits
	.sectionflags	@""
	.align	16
	.zero		1024


//--------------------- .nv.constant0.triton_mm   --------------------------
	.section	.nv.constant0.triton_mm,"a",@progbits
	.sectionflags	@""
	.align	4
.nv.constant0.triton_mm:
	.zero		552
